	.target	sm_100a

	.elftype	@"ET_EXEC"


//--------------------- .note.nv.tkinfo           --------------------------
	.section	.note.nv.tkinfo,"",@"SHT_NOTE"
	.sectionflags	@"SHF_NOTE_NV_TKINFO"
	.tkinfo
        /*0018*/ 	.word	0x00000002
        /*0030*/ 	.string	""
        /*0030*/ 	.string	"ptxas"
        /*0030*/ 	.string	"Cuda compilation tools, release 13.0, V13.0.88"
        /*0030*/ 	.string	"Build cuda_13.0.r13.0/compiler.36424714_0"
        /*0030*/ 	.string	"-arch sm_100a -m 64 "



//--------------------- .note.nv.cuinfo           --------------------------
	.section	.note.nv.cuinfo,"",@"SHT_NOTE"
	.sectionflags	@"SHF_NOTE_NV_CUINFO"
        /*0018*/ 	.short	0x0002
        /*001a*/ 	.short	0x0064
        /*001c*/ 	.short	0x0082
	.zero		2


//--------------------- .nv.info                  --------------------------
	.section	.nv.info,"",@"SHT_CUDA_INFO"
	.align	4


	//----- nvinfo : EIATTR_REGCOUNT
	.align		4
        /*0000*/ 	.byte	0x04, 0x2f
        /*0002*/ 	.short	(.L_19 - .L_18)
	.align		4
.L_18:
        /*0004*/ 	.word	index@(_ZN7cutlass13device_kernelINS_4gemm6kernel13GemmUniversalIN4cute5tupleIJiiiiEEENS1_10collective13CollectiveMmaINS1_35MainloopSm100TmaUmmaWarpSpecializedILi5ELi2ELi4ENS5_IJNS4_1CILi1EEESB_SB_EEEEENS5_IJNSA_ILi64EEENSA_ILi128EEESF_EEENS_12float_e5m2_tENS5_IJlSB_lEEESH_SI_NS4_8TiledMMAINS4_8MMA_AtomIJNS4_10MMA_TraitsINS4_19SM100_MMA_F8F6F4_SSEJSH_SH_fSE_SF_NS4_17integral_constantINS4_4UMMA5MajorELSP_0EEESQ_NSN_INSO_7ScaleInELSR_0EEESS_EEEEEENS4_6LayoutISC_NS5_IJNSA_ILi0EEESW_SW_EEEEENS5_IJNS4_10UnderscoreESZ_SZ_EEEEENS4_13SM90_TMA_LOADENS4_14ComposedLayoutINS4_7SwizzleILi3ELi4ELi3EEENS4_18smem_ptr_flag_bitsILi8EEENSV_INS5_IJNSA_ILi8EEESF_EEENS5_IJSF_SB_EEEEEEEvNS4_8identityES12_S1C_vS1D_EENS_8epilogue10collective18CollectiveEpilogueINS1F_23Sm100TmaWarpSpecializedILi2ELi2ELi32ELb0ELb0EEEJSG_NS5_IJNSV_ISE_SB_EES1K_EEESH_SI_SH_SI_NS1F_6fusion15FusionCallbacksIS1J_NS1M_17LinearCombinationISH_fSH_fLNS_15FloatRoundStyleE2EEESG_S1L_JEEENS4_5SM1004TMEM4LOAD26SM100_TMEM_LOAD_16dp32b32xES12_NS13_INS14_ILi2ELi4ELi3EEES17_NSV_INS5_IJS18_SE_EEENS5_IJSE_SB_EEEEEEENS4_39AutoVectorizingCopyWithAssumedAlignmentILi128EEENS4_14SM90_TMA_STOREES20_S22_S22_EEEvvEEEEvNT_6ParamsE)
        /*0008*/ 	.word	0x00000080


	//----- nvinfo : EIATTR_FRAME_SIZE
	.align		4
.L_19:
        /*000c*/ 	.byte	0x04, 0x11
        /*000e*/ 	.short	(.L_21 - .L_20)
	.align		4
.L_20:
        /*0010*/ 	.word	index@($__internal_2_$__cuda_sm10x_tcgen05_guardrail_trap_unallocated_columns_being_dealloced)
        /*0014*/ 	.word	0x00000000


	//----- nvinfo : EIATTR_FRAME_SIZE
	.align		4
.L_21:
        /*0018*/ 	.byte	0x04, 0x11
        /*001a*/ 	.short	(.L_23 - .L_22)
	.align		4
.L_22:
        /*001c*/ 	.word	index@($__internal_1_$__cuda_sm10x_tcgen05_guardrail_trap_phase_invalid_during_alloc)
        /*0020*/ 	.word	0x00000000


	//----- nvinfo : EIATTR_FRAME_SIZE
	.align		4
.L_23:
        /*0024*/ 	.byte	0x04, 0x11
        /*0026*/ 	.short	(.L_25 - .L_24)
	.align		4
.L_24:
        /*0028*/ 	.word	index@($__internal_0_$__cuda_sm10x_tcgen05_guardrail_trap_col_being_dealloced_not_returned_by_alloc)
        /*002c*/ 	.word	0x00000000


	//----- nvinfo : EIATTR_FRAME_SIZE
	.align		4
.L_25:
        /*0030*/ 	.byte	0x04, 0x11
        /*0032*/ 	.short	(.L_27 - .L_26)
	.align		4
.L_26:
        /*0034*/ 	.word	index@(_ZN7cutlass13device_kernelINS_4gemm6kernel13GemmUniversalIN4cute5tupleIJiiiiEEENS1_10collective13CollectiveMmaINS1_35MainloopSm100TmaUmmaWarpSpecializedILi5ELi2ELi4ENS5_IJNS4_1CILi1EEESB_SB_EEEEENS5_IJNSA_ILi64EEENSA_ILi128EEESF_EEENS_12float_e5m2_tENS5_IJlSB_lEEESH_SI_NS4_8TiledMMAINS4_8MMA_AtomIJNS4_10MMA_TraitsINS4_19SM100_MMA_F8F6F4_SSEJSH_SH_fSE_SF_NS4_17integral_constantINS4_4UMMA5MajorELSP_0EEESQ_NSN_INSO_7ScaleInELSR_0EEESS_EEEEEENS4_6LayoutISC_NS5_IJNSA_ILi0EEESW_SW_EEEEENS5_IJNS4_10UnderscoreESZ_SZ_EEEEENS4_13SM90_TMA_LOADENS4_14ComposedLayoutINS4_7SwizzleILi3ELi4ELi3EEENS4_18smem_ptr_flag_bitsILi8EEENSV_INS5_IJNSA_ILi8EEESF_EEENS5_IJSF_SB_EEEEEEEvNS4_8identityES12_S1C_vS1D_EENS_8epilogue10collective18CollectiveEpilogueINS1F_23Sm100TmaWarpSpecializedILi2ELi2ELi32ELb0ELb0EEEJSG_NS5_IJNSV_ISE_SB_EES1K_EEESH_SI_SH_SI_NS1F_6fusion15FusionCallbacksIS1J_NS1M_17LinearCombinationISH_fSH_fLNS_15FloatRoundStyleE2EEESG_S1L_JEEENS4_5SM1004TMEM4LOAD26SM100_TMEM_LOAD_16dp32b32xES12_NS13_INS14_ILi2ELi4ELi3EEES17_NSV_INS5_IJS18_SE_EEENS5_IJSE_SB_EEEEEEENS4_39AutoVectorizingCopyWithAssumedAlignmentILi128EEENS4_14SM90_TMA_STOREES20_S22_S22_EEEvvEEEEvNT_6ParamsE)
        /*0038*/ 	.word	0x00000000


	//----- nvinfo : EIATTR_MIN_STACK_SIZE
	.align		4
.L_27:
        /*003c*/ 	.byte	0x04, 0x12
        /*003e*/ 	.short	(.L_29 - .L_28)
	.align		4
.L_28:
        /*0040*/ 	.word	index@(_ZN7cutlass13device_kernelINS_4gemm6kernel13GemmUniversalIN4cute5tupleIJiiiiEEENS1_10collective13CollectiveMmaINS1_35MainloopSm100TmaUmmaWarpSpecializedILi5ELi2ELi4ENS5_IJNS4_1CILi1EEESB_SB_EEEEENS5_IJNSA_ILi64EEENSA_ILi128EEESF_EEENS_12float_e5m2_tENS5_IJlSB_lEEESH_SI_NS4_8TiledMMAINS4_8MMA_AtomIJNS4_10MMA_TraitsINS4_19SM100_MMA_F8F6F4_SSEJSH_SH_fSE_SF_NS4_17integral_constantINS4_4UMMA5MajorELSP_0EEESQ_NSN_INSO_7ScaleInELSR_0EEESS_EEEEEENS4_6LayoutISC_NS5_IJNSA_ILi0EEESW_SW_EEEEENS5_IJNS4_10UnderscoreESZ_SZ_EEEEENS4_13SM90_TMA_LOADENS4_14ComposedLayoutINS4_7SwizzleILi3ELi4ELi3EEENS4_18smem_ptr_flag_bitsILi8EEENSV_INS5_IJNSA_ILi8EEESF_EEENS5_IJSF_SB_EEEEEEEvNS4_8identityES12_S1C_vS1D_EENS_8epilogue10collective18CollectiveEpilogueINS1F_23Sm100TmaWarpSpecializedILi2ELi2ELi32ELb0ELb0EEEJSG_NS5_IJNSV_ISE_SB_EES1K_EEESH_SI_SH_SI_NS1F_6fusion15FusionCallbacksIS1J_NS1M_17LinearCombinationISH_fSH_fLNS_15FloatRoundStyleE2EEESG_S1L_JEEENS4_5SM1004TMEM4LOAD26SM100_TMEM_LOAD_16dp32b32xES12_NS13_INS14_ILi2ELi4ELi3EEES17_NSV_INS5_IJS18_SE_EEENS5_IJSE_SB_EEEEEEENS4_39AutoVectorizingCopyWithAssumedAlignmentILi128EEENS4_14SM90_TMA_STOREES20_S22_S22_EEEvvEEEEvNT_6ParamsE)
        /*0044*/ 	.word	0x00000000
.L_29:


//--------------------- .nv.compat                --------------------------
	.section	.nv.compat,"",@"SHT_CUDA_COMPAT_INFO"
	.align	4
        /*0000*/ 	.byte	0x02, 0x09, 0x01, 0x00, 0x02, 0x02, 0x02, 0x00, 0x02, 0x05, 0x05, 0x00, 0x03, 0x07, 0x01, 0x01
        /*0010*/ 	.byte	0x02, 0x03, 0x01, 0x00, 0x02, 0x06, 0x01, 0x00, 0x04, 0x0b, 0x08, 0x00, 0x09, 0x00, 0x00, 0x00
        /*0020*/ 	.byte	0x00, 0x00, 0x00, 0x00


//--------------------- .nv.info._ZN7cutlass13device_kernelINS_4gemm6kernel13GemmUniversalIN4cute5tupleIJiiiiEEENS1_10collective13CollectiveMmaINS1_35MainloopSm100TmaUmmaWarpSpecializedILi5ELi2ELi4ENS5_IJNS4_1CILi1EEESB_SB_EEEEENS5_IJNSA_ILi64EEENSA_ILi128EEESF_EEENS_12float_e5m2_tENS5_IJlSB_lEEESH_SI_NS4_8TiledMMAINS4_8MMA_AtomIJNS4_10MMA_TraitsINS4_19SM100_MMA_F8F6F4_SSEJSH_SH_fSE_SF_NS4_17integral_constantINS4_4UMMA5MajorELSP_0EEESQ_NSN_INSO_7ScaleInELSR_0EEESS_EEEEEENS4_6LayoutISC_NS5_IJNSA_ILi0EEESW_SW_EEEEENS5_IJNS4_10UnderscoreESZ_SZ_EEEEENS4_13SM90_TMA_LOADENS4_14ComposedLayoutINS4_7SwizzleILi3ELi4ELi3EEENS4_18smem_ptr_flag_bitsILi8EEENSV_INS5_IJNSA_ILi8EEESF_EEENS5_IJSF_SB_EEEEEEEvNS4_8identityES12_S1C_vS1D_EENS_8epilogue10collective18CollectiveEpilogueINS1F_23Sm100TmaWarpSpecializedILi2ELi2ELi32ELb0ELb0EEEJSG_NS5_IJNSV_ISE_SB_EES1K_EEESH_SI_SH_SI_NS1F_6fusion15FusionCallbacksIS1J_NS1M_17LinearCombinationISH_fSH_fLNS_15FloatRoundStyleE2EEESG_S1L_JEEENS4_5SM1004TMEM4LOAD26SM100_TMEM_LOAD_16dp32b32xES12_NS13_INS14_ILi2ELi4ELi3EEES17_NSV_INS5_IJS18_SE_EEENS5_IJSE_SB_EEEEEEENS4_39AutoVectorizingCopyWithAssumedAlignmentILi128EEENS4_14SM90_TMA_STOREES20_S22_S22_EEEvvEEEEvNT_6ParamsE --------------------------
	.section	.nv.info._ZN7cutlass13device_kernelINS_4gemm6kernel13GemmUniversalIN4cute5tupleIJiiiiEEENS1_10collective13CollectiveMmaINS1_35MainloopSm100TmaUmmaWarpSpecializedILi5ELi2ELi4ENS5_IJNS4_1CILi1EEESB_SB_EEEEENS5_IJNSA_ILi64EEENSA_ILi128EEESF_EEENS_12float_e5m2_tENS5_IJlSB_lEEESH_SI_NS4_8TiledMMAINS4_8MMA_AtomIJNS4_10MMA_TraitsINS4_19SM100_MMA_F8F6F4_SSEJSH_SH_fSE_SF_NS4_17integral_constantINS4_4UMMA5MajorELSP_0EEESQ_NSN_INSO_7ScaleInELSR_0EEESS_EEEEEENS4_6LayoutISC_NS5_IJNSA_ILi0EEESW_SW_EEEEENS5_IJNS4_10UnderscoreESZ_SZ_EEEEENS4_13SM90_TMA_LOADENS4_14ComposedLayoutINS4_7SwizzleILi3ELi4ELi3EEENS4_18smem_ptr_flag_bitsILi8EEENSV_INS5_IJNSA_ILi8EEESF_EEENS5_IJSF_SB_EEEEEEEvNS4_8identityES12_S1C_vS1D_EENS_8epilogue10collective18CollectiveEpilogueINS1F_23Sm100TmaWarpSpecializedILi2ELi2ELi32ELb0ELb0EEEJSG_NS5_IJNSV_ISE_SB_EES1K_EEESH_SI_SH_SI_NS1F_6fusion15FusionCallbacksIS1J_NS1M_17LinearCombinationISH_fSH_fLNS_15FloatRoundStyleE2EEESG_S1L_JEEENS4_5SM1004TMEM4LOAD26SM100_TMEM_LOAD_16dp32b32xES12_NS13_INS14_ILi2ELi4ELi3EEES17_NSV_INS5_IJS18_SE_EEENS5_IJSE_SB_EEEEEEENS4_39AutoVectorizingCopyWithAssumedAlignmentILi128EEENS4_14SM90_TMA_STOREES20_S22_S22_EEEvvEEEEvNT_6ParamsE,"",@"SHT_CUDA_INFO"
	.sectionflags	@""
	.align	4


	//----- nvinfo : EIATTR_CUDA_API_VERSION
	.align		4
        /*0000*/ 	.byte	0x04, 0x37
        /*0002*/ 	.short	(.L_31 - .L_30)
.L_30:
        /*0004*/ 	.word	0x00000082


	//----- nvinfo : EIATTR_KPARAM_INFO
	.align		4
.L_31:
        /*0008*/ 	.byte	0x04, 0x17
        /*000a*/ 	.short	(.L_33 - .L_32)
.L_32:
        /*000c*/ 	.word	0x00000000
        /*0010*/ 	.short	0x0000
        /*0012*/ 	.short	0x0000
        /*0014*/ 	.byte	0x00, 0xf0, 0x01, 0x20


	//----- nvinfo : EIATTR_AT_ENTRY_FRAGMENTS
	.align		4
.L_33:
        /*0018*/ 	.byte	0x04, 0x4f
        /*001a*/ 	.short	(.L_35 - .L_34)


	//   ....[0]....
.L_34:
        /*001c*/ 	.word	0x00000006


	//----- nvinfo : EIATTR_RESERVED_SMEM_USED
	.align		4
.L_35:
        /*0020*/ 	.byte	0x01, 0x41
	.zero		2


	//----- nvinfo : EIATTR_SPARSE_MMA_MASK
	.align		4
        /*0024*/ 	.byte	0x03, 0x50
        /*0026*/ 	.short	0x0000


	//----- nvinfo : EIATTR_TCGEN05_1CTA_USED
	.align		4
        /*0028*/ 	.byte	0x01, 0x51
	.zero		2


	//----- nvinfo : EIATTR_MAXREG_COUNT
	.align		4
        /*002c*/ 	.byte	0x03, 0x1b
        /*002e*/ 	.short	0x00ff


	//----- nvinfo : EIATTR_NUM_BARRIERS
	.align		4
        /*0030*/ 	.byte	0x02, 0x4c
        /*0032*/ 	.byte	0x07
	.zero		1


	//----- nvinfo : EIATTR_EXTERNS
	.align		4
        /*0034*/ 	.byte	0x04, 0x0f
        /*0036*/ 	.short	(.L_37 - .L_36)


	//   ....[0]....
	.align		4
.L_36:
        /*0038*/ 	.word	index@(__assertfail)


	//----- nvinfo : EIATTR_MERCURY_ISA_VERSION
	.align		4
.L_37:
        /*003c*/ 	.byte	0x03, 0x5f
        /*003e*/ 	.short	0x0101


	//----- nvinfo : EIATTR_INT_WARP_WIDE_INSTR_OFFSETS
	.align		4
        /*0040*/ 	.byte	0x04, 0x31
        /*0042*/ 	.short	(.L_39 - .L_38)


	//   ....[0]....
.L_38:
        /*0044*/ 	.word	0x00001dd0


	//   ....[1]....
        /*0048*/ 	.word	0x00003910


	//   ....[2]....
        /*004c*/ 	.word	0x00003930


	//   ....[3]....
        /*0050*/ 	.word	0x00003960


	//   ....[4]....
        /*0054*/ 	.word	0x00004290


	//   ....[5]....
        /*0058*/ 	.word	0x00004300


	//   ....[6]....
        /*005c*/ 	.word	0x000044e0


	//   ....[7]....
        /*0060*/ 	.word	0x00004640


	//----- nvinfo : EIATTR_COOP_GROUP_MASK_REGIDS
	.align		4
.L_39:
        /*0064*/ 	.byte	0x04, 0x29
        /*0066*/ 	.short	(.L_41 - .L_40)


	//   ....[0]....
.L_40:
        /*0068*/ 	.word	0xffffffff


	//   ....[1]....
        /*006c*/ 	.word	0xffffffff


	//   ....[2]....
        /*0070*/ 	.word	0xffffffff


	//   ....[3]....
        /*0074*/ 	.word	0xffffffff


	//   ....[4]....
        /*0078*/ 	.word	0xffffffff


	//   ....[5]....
        /*007c*/ 	.word	0xffffffff


	//   ....[6]....
        /*0080*/ 	.word	0xffffffff


	//   ....[7]....
        /*0084*/ 	.word	0xffffffff


	//   ....[8]....
        /*0088*/ 	.word	0xffffffff


	//   ....[9]....
        /*008c*/ 	.word	0xffffffff


	//   ....[10]....
        /*0090*/ 	.word	0xffffffff


	//   ....[11]....
        /*0094*/ 	.word	0xffffffff


	//   ....[12]....
        /*0098*/ 	.word	0xffffffff


	//----- nvinfo : EIATTR_COOP_GROUP_INSTR_OFFSETS
	.align		4
.L_41:
        /*009c*/ 	.byte	0x04, 0x28
        /*009e*/ 	.short	(.L_43 - .L_42)


	//   ....[0]....
.L_42:
        /*00a0*/ 	.word	0x00000090


	//   ....[1]....
        /*00a4*/ 	.word	0x000004d0


	//   ....[2]....
        /*00a8*/ 	.word	0x00000660


	//   ....[3]....
        /*00ac*/ 	.word	0x000007c0


	//   ....[4]....
        /*00b0*/ 	.word	0x000008c0


	//   ....[5]....
        /*00b4*/ 	.word	0x00000a30


	//   ....[6]....
        /*00b8*/ 	.word	0x00000bd0


	//   ....[7]....
        /*00bc*/ 	.word	0x00001cb0


	//   ....[8]....
        /*00c0*/ 	.word	0x00002b20


	//   ....[9]....
        /*00c4*/ 	.word	0x00002d30


	//   ....[10]....
        /*00c8*/ 	.word	0x00002d60


	//   ....[11]....
        /*00cc*/ 	.word	0x000037f0


	//   ....[12]....
        /*00d0*/ 	.word	0x00003a20


	//----- nvinfo : EIATTR_VRC_CTA_INIT_COUNT
	.align		4
.L_43:
        /*00d4*/ 	.byte	0x02, 0x4a
        /*00d6*/ 	.byte	0x80
	.zero		1


	//----- nvinfo : EIATTR_SYSCALL_OFFSETS
	.align		4
        /*00d8*/ 	.byte	0x04, 0x46
        /*00da*/ 	.short	(.L_45 - .L_44)


	//   ....[0]....
.L_44:
        /*00dc*/ 	.word	0x00005080


	//   ....[1]....
        /*00e0*/ 	.word	0x000051c0


	//   ....[2]....
        /*00e4*/ 	.word	0x000059c0


	//   ....[3]....
        /*00e8*/ 	.word	0x00006750


	//----- nvinfo : EIATTR_MBARRIER_INSTR_OFFSETS
	.align		4
.L_45:
        /*00ec*/ 	.byte	0x04, 0x39
        /*00ee*/ 	.short	(.L_47 - .L_46)


	//   ....[0]....
.L_46:
        /*00f0*/ 	.word	0x000005b0
        /*00f4*/ 	.word	0x000000ff
        /*00f8*/ 	.word	0x00000000
        /*00fc*/ 	.short	0x0100
        /*00fe*/ 	.byte	0x05
	.zero		1


	//   ....[1]....
        /*0100*/ 	.word	0x000005c0
        /*0104*/ 	.word	0x000000ff
        /*0108*/ 	.word	0x00000028
        /*010c*/ 	.short	0x0100
        /*010e*/ 	.byte	0x05
	.zero		1


	//   ....[2]....
        /*0110*/ 	.word	0x000005d0
        /*0114*/ 	.word	0x000000ff
        /*0118*/ 	.word	0x00000008
        /*011c*/ 	.short	0x0100
        /*011e*/ 	.byte	0x05
	.zero		1


	//   ....[3]....
        /*0120*/ 	.word	0x000005e0
        /*0124*/ 	.word	0x000000ff
        /*0128*/ 	.word	0x00000030
        /*012c*/ 	.short	0x0100
        /*012e*/ 	.byte	0x05
	.zero		1


	//   ....[4]....
        /*0130*/ 	.word	0x000005f0
        /*0134*/ 	.word	0x000000ff
        /*0138*/ 	.word	0x00000010
        /*013c*/ 	.short	0x0100
        /*013e*/ 	.byte	0x05
	.zero		1


	//   ....[5]....
        /*0140*/ 	.word	0x00000600
        /*0144*/ 	.word	0x000000ff
        /*0148*/ 	.word	0x00000038
        /*014c*/ 	.short	0x0100
        /*014e*/ 	.byte	0x05
	.zero		1


	//   ....[6]....
        /*0150*/ 	.word	0x00000610
        /*0154*/ 	.word	0x000000ff
        /*0158*/ 	.word	0x00000018
        /*015c*/ 	.short	0x0100
        /*015e*/ 	.byte	0x05
	.zero		1


	//   ....[7]....
        /*0160*/ 	.word	0x00000620
        /*0164*/ 	.word	0x000000ff
        /*0168*/ 	.word	0x00000040
        /*016c*/ 	.short	0x0100
        /*016e*/ 	.byte	0x05
	.zero		1


	//   ....[8]....
        /*0170*/ 	.word	0x00000630
        /*0174*/ 	.word	0x000000ff
        /*0178*/ 	.word	0x00000020
        /*017c*/ 	.short	0x0100
        /*017e*/ 	.byte	0x05
	.zero		1


	//   ....[9]....
        /*0180*/ 	.word	0x00000640
        /*0184*/ 	.word	0x000000ff
        /*0188*/ 	.word	0x00000048
        /*018c*/ 	.short	0x0100
        /*018e*/ 	.byte	0x05
	.zero		1


	//   ....[10]....
        /*0190*/ 	.word	0x00000770
        /*0194*/ 	.word	0x000000ff
        /*0198*/ 	.word	0x00000050
        /*019c*/ 	.short	0x0100
        /*019e*/ 	.byte	0x07
	.zero		1


	//   ....[11]....
        /*01a0*/ 	.word	0x00000780
        /*01a4*/ 	.word	0x000000ff
        /*01a8*/ 	.word	0x00000060
        /*01ac*/ 	.short	0x0100
        /*01ae*/ 	.byte	0x07
	.zero		1


	//   ....[12]....
        /*01b0*/ 	.word	0x00000790
        /*01b4*/ 	.word	0x000000ff
        /*01b8*/ 	.word	0x00000058
        /*01bc*/ 	.short	0x0100
        /*01be*/ 	.byte	0x07
	.zero		1


	//   ....[13]....
        /*01c0*/ 	.word	0x000007a0
        /*01c4*/ 	.word	0x000000ff
        /*01c8*/ 	.word	0x00000068
        /*01cc*/ 	.short	0x0100
        /*01ce*/ 	.byte	0x07
	.zero		1


	//   ....[14]....
        /*01d0*/ 	.word	0x00000890
        /*01d4*/ 	.word	0x000000ff
        /*01d8*/ 	.word	0x00000070
        /*01dc*/ 	.short	0x0100
        /*01de*/ 	.byte	0x05
	.zero		1


	//   ....[15]....
        /*01e0*/ 	.word	0x000008a0
        /*01e4*/ 	.word	0x000000ff
        /*01e8*/ 	.word	0x00000078
        /*01ec*/ 	.short	0x0100
        /*01ee*/ 	.byte	0x05
	.zero		1


	//   ....[16]....
        /*01f0*/ 	.word	0x000009e0
        /*01f4*/ 	.word	0x000000ff
        /*01f8*/ 	.word	0x00000080
        /*01fc*/ 	.short	0x0100
        /*01fe*/ 	.byte	0x05
	.zero		1


	//   ....[17]....
        /*0200*/ 	.word	0x000009f0
        /*0204*/ 	.word	0x000000ff
        /*0208*/ 	.word	0x00000090
        /*020c*/ 	.short	0x0100
        /*020e*/ 	.byte	0x05
	.zero		1


	//   ....[18]....
        /*0210*/ 	.word	0x00000a00
        /*0214*/ 	.word	0x000000ff
        /*0218*/ 	.word	0x00000088
        /*021c*/ 	.short	0x0100
        /*021e*/ 	.byte	0x05
	.zero		1


	//   ....[19]....
        /*0220*/ 	.word	0x00000a10
        /*0224*/ 	.word	0x000000ff
        /*0228*/ 	.word	0x00000098
        /*022c*/ 	.short	0x0100
        /*022e*/ 	.byte	0x05
	.zero		1


	//   ....[20]....
        /*0230*/ 	.word	0x00000b40
        /*0234*/ 	.word	0x000000ff
        /*0238*/ 	.word	0x000000a0
        /*023c*/ 	.short	0x0100
        /*023e*/ 	.byte	0x07
	.zero		1


	//   ....[21]....
        /*0240*/ 	.word	0x00000b50
        /*0244*/ 	.word	0x000000ff
        /*0248*/ 	.word	0x000000c0
        /*024c*/ 	.short	0x0100
        /*024e*/ 	.byte	0x07
	.zero		1


	//   ....[22]....
        /*0250*/ 	.word	0x00000b60
        /*0254*/ 	.word	0x000000ff
        /*0258*/ 	.word	0x000000a8
        /*025c*/ 	.short	0x0100
        /*025e*/ 	.byte	0x07
	.zero		1


	//   ....[23]....
        /*0260*/ 	.word	0x00000b70
        /*0264*/ 	.word	0x000000ff
        /*0268*/ 	.word	0x000000c8
        /*026c*/ 	.short	0x0100
        /*026e*/ 	.byte	0x07
	.zero		1


	//   ....[24]....
        /*0270*/ 	.word	0x00000b80
        /*0274*/ 	.word	0x000000ff
        /*0278*/ 	.word	0x000000b0
        /*027c*/ 	.short	0x0100
        /*027e*/ 	.byte	0x07
	.zero		1


	//   ....[25]....
        /*0280*/ 	.word	0x00000b90
        /*0284*/ 	.word	0x000000ff
        /*0288*/ 	.word	0x000000d0
        /*028c*/ 	.short	0x0100
        /*028e*/ 	.byte	0x07
	.zero		1


	//   ....[26]....
        /*0290*/ 	.word	0x00000ba0
        /*0294*/ 	.word	0x000000ff
        /*0298*/ 	.word	0x000000b8
        /*029c*/ 	.short	0x0100
        /*029e*/ 	.byte	0x07
	.zero		1


	//   ....[27]....
        /*02a0*/ 	.word	0x00000bb0
        /*02a4*/ 	.word	0x000000ff
        /*02a8*/ 	.word	0x000000d8
        /*02ac*/ 	.short	0x0100
        /*02ae*/ 	.byte	0x07
	.zero		1


	//   ....[28]....
        /*02b0*/ 	.word	0x00000ca0
        /*02b4*/ 	.word	0x000000ff
        /*02b8*/ 	.word	0x000000e0
        /*02bc*/ 	.short	0x0100
        /*02be*/ 	.byte	0x05
	.zero		1


	//   ....[29]....
        /*02c0*/ 	.word	0x00000cb0
        /*02c4*/ 	.word	0x000000ff
        /*02c8*/ 	.word	0x000000f0
        /*02cc*/ 	.short	0x0100
        /*02ce*/ 	.byte	0x05
	.zero		1


	//   ....[30]....
        /*02d0*/ 	.word	0x00000cc0
        /*02d4*/ 	.word	0x000000ff
        /*02d8*/ 	.word	0x000000e8
        /*02dc*/ 	.short	0x0100
        /*02de*/ 	.byte	0x05
	.zero		1


	//   ....[31]....
        /*02e0*/ 	.word	0x00000cd0
        /*02e4*/ 	.word	0x000000ff
        /*02e8*/ 	.word	0x000000f8
        /*02ec*/ 	.short	0x0100
        /*02ee*/ 	.byte	0x05
	.zero		1


	//   ....[32]....
        /*02f0*/ 	.word	0x000015b0
        /*02f4*/ 	.word	0x00000003
        /*02f8*/ 	.word	0x000000f0
        /*02fc*/ 	.short	0x010a
        /*02fe*/ 	.byte	0xff
	.zero		1


	//   ....[33]....
        /*0300*/ 	.word	0x000015e0
        /*0304*/ 	.word	0x00000003
        /*0308*/ 	.word	0x000000e0
        /*030c*/ 	.short	0x0101
        /*030e*/ 	.byte	0xff
	.zero		1


	//   ....[34]....
        /*0310*/ 	.word	0x000016b0
        /*0314*/ 	.word	0x000000ff
        /*0318*/ 	.word	0x00000028
        /*031c*/ 	.short	0x010a
        /*031e*/ 	.byte	0x08
	.zero		1


	//   ....[35]....
        /*0320*/ 	.word	0x00001750
        /*0324*/ 	.word	0x000000ff
        /*0328*/ 	.word	0x00000028
        /*032c*/ 	.short	0x010a
        /*032e*/ 	.byte	0x21
	.zero		1


	//   ....[36]....
        /*0330*/ 	.word	0x000018a0
        /*0334*/ 	.word	0x000000ff
        /*0338*/ 	.word	0x00000028
        /*033c*/ 	.short	0x010a
        /*033e*/ 	.byte	0x08
	.zero		1


	//   ....[37]....
        /*0340*/ 	.word	0x000019b0
        /*0344*/ 	.word	0x000000ff
        /*0348*/ 	.word	0x00000078
        /*034c*/ 	.short	0x0101
        /*034e*/ 	.byte	0x04
	.zero		1


	//   ....[38]....
        /*0350*/ 	.word	0x000019d0
        /*0354*/ 	.word	0x000000ff
        /*0358*/ 	.word	0x00000028
        /*035c*/ 	.short	0x010a
        /*035e*/ 	.byte	0x08
	.zero		1


	//   ....[39]....
        /*0360*/ 	.word	0x00001a50
        /*0364*/ 	.word	0x000000ff
        /*0368*/ 	.word	0x00000028
        /*036c*/ 	.short	0x010a
        /*036e*/ 	.byte	0x11
	.zero		1


	//   ....[40]....
        /*0370*/ 	.word	0x00001ba0
        /*0374*/ 	.word	0x000000ff
        /*0378*/ 	.word	0x00000028
        /*037c*/ 	.short	0x010a
        /*037e*/ 	.byte	0x08
	.zero		1


	//   ....[41]....
        /*0380*/ 	.word	0x00001ce0
        /*0384*/ 	.word	0x00000002
        /*0388*/ 	.word	0x00000080
        /*038c*/ 	.short	0x010a
        /*038e*/ 	.byte	0xff
	.zero		1


	//   ....[42]....
        /*0390*/ 	.word	0x00001da0
        /*0394*/ 	.word	0x00000002
        /*0398*/ 	.word	0x00000000
        /*039c*/ 	.short	0x0101
        /*039e*/ 	.byte	0xff
	.zero		1


	//   ....[43]....
        /*03a0*/ 	.word	0x00002300
        /*03a4*/ 	.word	0x000000ff
        /*03a8*/ 	.word	0x00000000
        /*03ac*/ 	.short	0x010a
        /*03ae*/ 	.byte	0x05
	.zero		1


	//   ....[44]....
        /*03b0*/ 	.word	0x00002390
        /*03b4*/ 	.word	0x000000ff
        /*03b8*/ 	.word	0x00000000
        /*03bc*/ 	.short	0x010a
        /*03be*/ 	.byte	0x05
	.zero		1


	//   ....[45]....
        /*03c0*/ 	.word	0x00002420
        /*03c4*/ 	.word	0x000000ff
        /*03c8*/ 	.word	0x00000000
        /*03cc*/ 	.short	0x010a
        /*03ce*/ 	.byte	0x05
	.zero		1


	//   ....[46]....
        /*03d0*/ 	.word	0x000024b0
        /*03d4*/ 	.word	0x000000ff
        /*03d8*/ 	.word	0x00000000
        /*03dc*/ 	.short	0x010a
        /*03de*/ 	.byte	0x05
	.zero		1


	//   ....[47]....
        /*03e0*/ 	.word	0x00002550
        /*03e4*/ 	.word	0x00000000
        /*03e8*/ 	.word	0x00000000
        /*03ec*/ 	.short	0x010a
        /*03ee*/ 	.byte	0xff
	.zero		1


	//   ....[48]....
        /*03f0*/ 	.word	0x00002670
        /*03f4*/ 	.word	0x00000000
        /*03f8*/ 	.word	0x000000e0
        /*03fc*/ 	.short	0x010a
        /*03fe*/ 	.byte	0xff
	.zero		1


	//   ....[49]....
        /*0400*/ 	.word	0x000026d0
        /*0404*/ 	.word	0x00000004
        /*0408*/ 	.word	0x00000000
        /*040c*/ 	.short	0x0101
        /*040e*/ 	.byte	0xff
	.zero		1


	//   ....[50]....
        /*0410*/ 	.word	0x000026f0
        /*0414*/ 	.word	0x000000ff
        /*0418*/ 	.word	0x00000090
        /*041c*/ 	.short	0x010a
        /*041e*/ 	.byte	0x05
	.zero		1


	//   ....[51]....
        /*0420*/ 	.word	0x00002810
        /*0424*/ 	.word	0x00000000
        /*0428*/ 	.word	0x00000080
        /*042c*/ 	.short	0x010a
        /*042e*/ 	.byte	0xff
	.zero		1


	//   ....[52]....
        /*0430*/ 	.word	0x00002920
        /*0434*/ 	.word	0x00000000
        /*0438*/ 	.word	0x00000000
        /*043c*/ 	.short	0x0101
        /*043e*/ 	.byte	0xff
	.zero		1


	//   ....[53]....
        /*0440*/ 	.word	0x000029b0
        /*0444*/ 	.word	0x000000ff
        /*0448*/ 	.word	0x00000090
        /*044c*/ 	.short	0x0106
        /*044e*/ 	.byte	0x05
	.zero		1


	//   ....[54]....
        /*0450*/ 	.word	0x000029d0
        /*0454*/ 	.word	0x000000ff
        /*0458*/ 	.word	0x00000090
        /*045c*/ 	.short	0x010a
        /*045e*/ 	.byte	0x05
	.zero		1


	//   ....[55]....
        /*0460*/ 	.word	0x00002a60
        /*0464*/ 	.word	0x000000ff
        /*0468*/ 	.word	0x00000090
        /*046c*/ 	.short	0x0106
        /*046e*/ 	.byte	0x04
	.zero		1


	//   ....[56]....
        /*0470*/ 	.word	0x00002aa0
        /*0474*/ 	.word	0x00000000
        /*0478*/ 	.word	0x00000090
        /*047c*/ 	.short	0x010a
        /*047e*/ 	.byte	0xff
	.zero		1


	//   ....[57]....
        /*0480*/ 	.word	0x00002fe0
        /*0484*/ 	.word	0x00000000
        /*0488*/ 	.word	0x00000080
        /*048c*/ 	.short	0x010a
        /*048e*/ 	.byte	0xff
	.zero		1


	//   ....[58]....
        /*0490*/ 	.word	0x000030e0
        /*0494*/ 	.word	0x00000003
        /*0498*/ 	.word	0x00000000
        /*049c*/ 	.short	0x0101
        /*049e*/ 	.byte	0xff
	.zero		1


	//   ....[59]....
        /*04a0*/ 	.word	0x000030f0
        /*04a4*/ 	.word	0x000000ff
        /*04a8*/ 	.word	0x00000000
        /*04ac*/ 	.short	0x010a
        /*04ae*/ 	.byte	0x06
	.zero		1


	//   ....[60]....
        /*04b0*/ 	.word	0x00003170
        /*04b4*/ 	.word	0x000000ff
        /*04b8*/ 	.word	0x000000c0
        /*04bc*/ 	.short	0x010a
        /*04be*/ 	.byte	0x07
	.zero		1


	//   ....[61]....
        /*04c0*/ 	.word	0x00003250
        /*04c4*/ 	.word	0x000000ff
        /*04c8*/ 	.word	0x00000000
        /*04cc*/ 	.short	0x010a
        /*04ce*/ 	.byte	0x06
	.zero		1


	//   ....[62]....
        /*04d0*/ 	.word	0x00003380
        /*04d4*/ 	.word	0x000000ff
        /*04d8*/ 	.word	0x00000000
        /*04dc*/ 	.short	0x010a
        /*04de*/ 	.byte	0x1a
	.zero		1


	//   ....[63]....
        /*04e0*/ 	.word	0x00003620
        /*04e4*/ 	.word	0x000000ff
        /*04e8*/ 	.word	0x00000000
        /*04ec*/ 	.short	0x010a
        /*04ee*/ 	.byte	0x06
	.zero		1


	//   ....[64]....
        /*04f0*/ 	.word	0x000036b0
        /*04f4*/ 	.word	0x000000ff
        /*04f8*/ 	.word	0x00000000
        /*04fc*/ 	.short	0x010a
        /*04fe*/ 	.byte	0x06
	.zero		1


	//   ....[65]....
        /*0500*/ 	.word	0x00003740
        /*0504*/ 	.word	0x000000ff
        /*0508*/ 	.word	0x00000000
        /*050c*/ 	.short	0x010a
        /*050e*/ 	.byte	0x06
	.zero		1


	//   ....[66]....
        /*0510*/ 	.word	0x000037d0
        /*0514*/ 	.word	0x000000ff
        /*0518*/ 	.word	0x00000000
        /*051c*/ 	.short	0x010a
        /*051e*/ 	.byte	0x07
	.zero		1


	//   ....[67]....
        /*0520*/ 	.word	0x00003c30
        /*0524*/ 	.word	0x00000000
        /*0528*/ 	.word	0x00000080
        /*052c*/ 	.short	0x010a
        /*052e*/ 	.byte	0xff
	.zero		1


	//   ....[68]....
        /*0530*/ 	.word	0x00003cf0
        /*0534*/ 	.word	0x00000000
        /*0538*/ 	.word	0x00000000
        /*053c*/ 	.short	0x0101
        /*053e*/ 	.byte	0xff
	.zero		1


	//   ....[69]....
        /*0540*/ 	.word	0x00004010
        /*0544*/ 	.word	0x000000ff
        /*0548*/ 	.word	0x00000078
        /*054c*/ 	.short	0x010a
        /*054e*/ 	.byte	0x07
	.zero		1


	//   ....[70]....
        /*0550*/ 	.word	0x00004200
        /*0554*/ 	.word	0x000000ff
        /*0558*/ 	.word	0x00000060
        /*055c*/ 	.short	0x010a
        /*055e*/ 	.byte	0x07
	.zero		1


	//   ....[71]....
        /*0560*/ 	.word	0x000043d0
        /*0564*/ 	.word	0x000000ff
        /*0568*/ 	.word	0x00000050
        /*056c*/ 	.short	0x010b
        /*056e*/ 	.byte	0x07
	.zero		1


	//   ....[72]....
        /*0570*/ 	.word	0x00004440
        /*0574*/ 	.word	0x000000ff
        /*0578*/ 	.word	0x00000000
        /*057c*/ 	.short	0x0101
        /*057e*/ 	.byte	0x08
	.zero		1


	//   ....[73]....
        /*0580*/ 	.word	0x00004470
        /*0584*/ 	.word	0x000000ff
        /*0588*/ 	.word	0x00000068
        /*058c*/ 	.short	0x010a
        /*058e*/ 	.byte	0x07
	.zero		1


	//   ....[74]....
        /*0590*/ 	.word	0x00004680
        /*0594*/ 	.word	0x000000ff
        /*0598*/ 	.word	0x00000058
        /*059c*/ 	.short	0x010b
        /*059e*/ 	.byte	0x07
	.zero		1


	//   ....[75]....
        /*05a0*/ 	.word	0x000046a0
        /*05a4*/ 	.word	0x000000ff
        /*05a8*/ 	.word	0x00000000
        /*05ac*/ 	.short	0x0101
        /*05ae*/ 	.byte	0x0d
	.zero		1


	//   ....[76]....
        /*05b0*/ 	.word	0x000046d0
        /*05b4*/ 	.word	0x000000ff
        /*05b8*/ 	.word	0x00000060
        /*05bc*/ 	.short	0x010a
        /*05be*/ 	.byte	0x07
	.zero		1


	//   ....[77]....
        /*05c0*/ 	.word	0x00004710
        /*05c4*/ 	.word	0x00000000
        /*05c8*/ 	.word	0x00000068
        /*05cc*/ 	.short	0x010a
        /*05ce*/ 	.byte	0xff
	.zero		1


	//   ....[78]....
        /*05d0*/ 	.word	0x00004a50
        /*05d4*/ 	.word	0x00000000
        /*05d8*/ 	.word	0x00000080
        /*05dc*/ 	.short	0x010a
        /*05de*/ 	.byte	0xff
	.zero		1


	//   ....[79]....
        /*05e0*/ 	.word	0x00004b60
        /*05e4*/ 	.word	0x00000000
        /*05e8*/ 	.word	0x00000000
        /*05ec*/ 	.short	0x0101
        /*05ee*/ 	.byte	0xff
	.zero		1


	//   ....[80]....
        /*05f0*/ 	.word	0x000055b0
        /*05f4*/ 	.word	0x00000000
        /*05f8*/ 	.word	0x00000050
        /*05fc*/ 	.short	0x010a
        /*05fe*/ 	.byte	0xff
	.zero		1


	//   ....[81]....
        /*0600*/ 	.word	0x00005620
        /*0604*/ 	.word	0x00000071
        /*0608*/ 	.word	0x000000a0
        /*060c*/ 	.short	0x010a
        /*060e*/ 	.byte	0xff
	.zero		1


	//   ....[82]....
        /*0610*/ 	.word	0x00005700
        /*0614*/ 	.word	0x00000000
        /*0618*/ 	.word	0x00000050
        /*061c*/ 	.short	0x010a
        /*061e*/ 	.byte	0xff
	.zero		1


	//   ....[83]....
        /*0620*/ 	.word	0x00005840
        /*0624*/ 	.word	0x00000000
        /*0628*/ 	.word	0x00000000
        /*062c*/ 	.short	0x0101
        /*062e*/ 	.byte	0xff
	.zero		1


	//   ....[84]....
        /*0630*/ 	.word	0x000058a0
        /*0634*/ 	.word	0x00000071
        /*0638*/ 	.word	0x000000a0
        /*063c*/ 	.short	0x010a
        /*063e*/ 	.byte	0xff
	.zero		1


	//   ....[85]....
        /*0640*/ 	.word	0x000063f0
        /*0644*/ 	.word	0x00000020
        /*0648*/ 	.word	0x00000050
        /*064c*/ 	.short	0x010a
        /*064e*/ 	.byte	0xff
	.zero		1


	//   ....[86]....
        /*0650*/ 	.word	0x000064b0
        /*0654*/ 	.word	0x00000020
        /*0658*/ 	.word	0x00000050
        /*065c*/ 	.short	0x010a
        /*065e*/ 	.byte	0xff
	.zero		1


	//   ....[87]....
        /*0660*/ 	.word	0x000065d0
        /*0664*/ 	.word	0x00000003
        /*0668*/ 	.word	0x00000000
        /*066c*/ 	.short	0x0101
        /*066e*/ 	.byte	0xff
	.zero		1


	//   ....[88]....
        /*0670*/ 	.word	0x00006a10
        /*0674*/ 	.word	0x000000ff
        /*0678*/ 	.word	0x00000000
        /*067c*/ 	.short	0x0101
        /*067e*/ 	.byte	0x05
	.zero		1


	//   ....[89]....
        /*0680*/ 	.word	0x00007250
        /*0684*/ 	.word	0x00000003
        /*0688*/ 	.word	0x000000f0
        /*068c*/ 	.short	0x010a
        /*068e*/ 	.byte	0xff
	.zero		1


	//   ....[90]....
        /*0690*/ 	.word	0x000072b0
        /*0694*/ 	.word	0x00000002
        /*0698*/ 	.word	0x00000028
        /*069c*/ 	.short	0x010a
        /*069e*/ 	.byte	0xff
	.zero		1


	//   ....[91]....
        /*06a0*/ 	.word	0x00007310
        /*06a4*/ 	.word	0x00000002
        /*06a8*/ 	.word	0x00000028
        /*06ac*/ 	.short	0x010a
        /*06ae*/ 	.byte	0xff
	.zero		1


	//   ....[92]....
        /*06b0*/ 	.word	0x00007360
        /*06b4*/ 	.word	0x00000002
        /*06b8*/ 	.word	0x00000080
        /*06bc*/ 	.short	0x010a
        /*06be*/ 	.byte	0xff
	.zero		1


	//   ....[93]....
        /*06c0*/ 	.word	0x000073c0
        /*06c4*/ 	.word	0x00000000
        /*06c8*/ 	.word	0x00000000
        /*06cc*/ 	.short	0x010a
        /*06ce*/ 	.byte	0xff
	.zero		1


	//   ....[94]....
        /*06d0*/ 	.word	0x00007420
        /*06d4*/ 	.word	0x00000000
        /*06d8*/ 	.word	0x00000000
        /*06dc*/ 	.short	0x010a
        /*06de*/ 	.byte	0xff
	.zero		1


	//   ....[95]....
        /*06e0*/ 	.word	0x00007480
        /*06e4*/ 	.word	0x00000000
        /*06e8*/ 	.word	0x00000000
        /*06ec*/ 	.short	0x010a
        /*06ee*/ 	.byte	0xff
	.zero		1


	//   ....[96]....
        /*06f0*/ 	.word	0x000074e0
        /*06f4*/ 	.word	0x00000000
        /*06f8*/ 	.word	0x00000000
        /*06fc*/ 	.short	0x010a
        /*06fe*/ 	.byte	0xff
	.zero		1


	//   ....[97]....
        /*0700*/ 	.word	0x00007530
        /*0704*/ 	.word	0x00000000
        /*0708*/ 	.word	0x000000e0
        /*070c*/ 	.short	0x010a
        /*070e*/ 	.byte	0xff
	.zero		1


	//   ....[98]....
        /*0710*/ 	.word	0x00007590
        /*0714*/ 	.word	0x00000000
        /*0718*/ 	.word	0x00000090
        /*071c*/ 	.short	0x010a
        /*071e*/ 	.byte	0xff
	.zero		1


	//   ....[99]....
        /*0720*/ 	.word	0x000075e0
        /*0724*/ 	.word	0x00000000
        /*0728*/ 	.word	0x00000080
        /*072c*/ 	.short	0x010a
        /*072e*/ 	.byte	0xff
	.zero		1


	//   ....[100]....
        /*0730*/ 	.word	0x00007640
        /*0734*/ 	.word	0x00000000
        /*0738*/ 	.word	0x00000090
        /*073c*/ 	.short	0x010a
        /*073e*/ 	.byte	0xff
	.zero		1


	//   ....[101]....
        /*0740*/ 	.word	0x00007690
        /*0744*/ 	.word	0x00000000
        /*0748*/ 	.word	0x00000080
        /*074c*/ 	.short	0x010a
        /*074e*/ 	.byte	0xff
	.zero		1


	//   ....[102]....
        /*0750*/ 	.word	0x000076f0
        /*0754*/ 	.word	0x00000003
        /*0758*/ 	.word	0x000000c0
        /*075c*/ 	.short	0x010a
        /*075e*/ 	.byte	0xff
	.zero		1


	//   ....[103]....
        /*0760*/ 	.word	0x00007750
        /*0764*/ 	.word	0x00000000
        /*0768*/ 	.word	0x00000000
        /*076c*/ 	.short	0x010a
        /*076e*/ 	.byte	0xff
	.zero		1


	//   ....[104]....
        /*0770*/ 	.word	0x000077b0
        /*0774*/ 	.word	0x00000000
        /*0778*/ 	.word	0x00000000
        /*077c*/ 	.short	0x010a
        /*077e*/ 	.byte	0xff
	.zero		1


	//   ....[105]....
        /*0780*/ 	.word	0x00007810
        /*0784*/ 	.word	0x00000000
        /*0788*/ 	.word	0x00000000
        /*078c*/ 	.short	0x010a
        /*078e*/ 	.byte	0xff
	.zero		1


	//   ....[106]....
        /*0790*/ 	.word	0x00007870
        /*0794*/ 	.word	0x00000000
        /*0798*/ 	.word	0x00000000
        /*079c*/ 	.short	0x010a
        /*079e*/ 	.byte	0xff
	.zero		1


	//   ....[107]....
        /*07a0*/ 	.word	0x000078d0
        /*07a4*/ 	.word	0x00000000
        /*07a8*/ 	.word	0x00000000
        /*07ac*/ 	.short	0x010a
        /*07ae*/ 	.byte	0xff
	.zero		1


	//   ....[108]....
        /*07b0*/ 	.word	0x00007920
        /*07b4*/ 	.word	0x00000000
        /*07b8*/ 	.word	0x00000080
        /*07bc*/ 	.short	0x010a
        /*07be*/ 	.byte	0xff
	.zero		1


	//   ....[109]....
        /*07c0*/ 	.word	0x00007980
        /*07c4*/ 	.word	0x00000000
        /*07c8*/ 	.word	0x00000078
        /*07cc*/ 	.short	0x010a
        /*07ce*/ 	.byte	0xff
	.zero		1


	//   ....[110]....
        /*07d0*/ 	.word	0x000079e0
        /*07d4*/ 	.word	0x00000003
        /*07d8*/ 	.word	0x00000060
        /*07dc*/ 	.short	0x010a
        /*07de*/ 	.byte	0xff
	.zero		1


	//   ....[111]....
        /*07e0*/ 	.word	0x00007a40
        /*07e4*/ 	.word	0x00000003
        /*07e8*/ 	.word	0x00000068
        /*07ec*/ 	.short	0x010a
        /*07ee*/ 	.byte	0xff
	.zero		1


	//   ....[112]....
        /*07f0*/ 	.word	0x00007aa0
        /*07f4*/ 	.word	0x00000000
        /*07f8*/ 	.word	0x00000060
        /*07fc*/ 	.short	0x010a
        /*07fe*/ 	.byte	0xff
	.zero		1


	//   ....[113]....
        /*0800*/ 	.word	0x00007af0
        /*0804*/ 	.word	0x00000000
        /*0808*/ 	.word	0x00000080
        /*080c*/ 	.short	0x010a
        /*080e*/ 	.byte	0xff
	.zero		1


	//   ....[114]....
        /*0810*/ 	.word	0x00007b40
        /*0814*/ 	.word	0x00000000
        /*0818*/ 	.word	0x00000050
        /*081c*/ 	.short	0x010a
        /*081e*/ 	.byte	0xff
	.zero		1


	//   ....[115]....
        /*0820*/ 	.word	0x00007b90
        /*0824*/ 	.word	0x00000071
        /*0828*/ 	.word	0x000000a0
        /*082c*/ 	.short	0x010a
        /*082e*/ 	.byte	0xff
	.zero		1


	//   ....[116]....
        /*0830*/ 	.word	0x00007be0
        /*0834*/ 	.word	0x00000020
        /*0838*/ 	.word	0x00000050
        /*083c*/ 	.short	0x010a
        /*083e*/ 	.byte	0xff
	.zero		1


	//----- nvinfo : EIATTR_NUM_MBARRIERS
	.align		4
.L_47:
        /*0840*/ 	.byte	0x03, 0x38
        /*0842*/ 	.short	0x0020


	//----- nvinfo : EIATTR_EXIT_INSTR_OFFSETS
	.align		4
        /*0844*/ 	.byte	0x04, 0x1c
        /*0846*/ 	.short	(.L_49 - .L_48)


	//   ....[0]....
.L_48:
        /*0848*/ 	.word	0x00002580


	//   ....[1]....
        /*084c*/ 	.word	0x00002a70


	//   ....[2]....
        /*0850*/ 	.word	0x00002ad0


	//   ....[3]....
        /*0854*/ 	.word	0x00003a30


	//   ....[4]....
        /*0858*/ 	.word	0x00004740


	//   ....[5]....
        /*085c*/ 	.word	0x00004780


	//   ....[6]....
        /*0860*/ 	.word	0x00007240


	//----- nvinfo : EIATTR_MAX_THREADS
	.align		4
.L_49:
        /*0864*/ 	.byte	0x04, 0x05
        /*0866*/ 	.short	(.L_51 - .L_50)
.L_50:
        /*0868*/ 	.word	0x00000100
        /*086c*/ 	.word	0x00000001
        /*0870*/ 	.word	0x00000001


	//----- nvinfo : EIATTR_CRS_STACK_SIZE
	.align		4
.L_51:
        /*0874*/ 	.byte	0x04, 0x1e
        /*0876*/ 	.short	(.L_53 - .L_52)
.L_52:
        /*0878*/ 	.word	0x00000000


	//----- nvinfo : EIATTR_CBANK_PARAM_SIZE
	.align		4
.L_53:
        /*087c*/ 	.byte	0x03, 0x19
        /*087e*/ 	.short	0x0800


	//----- nvinfo : EIATTR_PARAM_CBANK
	.align		4
        /*0880*/ 	.byte	0x04, 0x0a
        /*0882*/ 	.short	(.L_55 - .L_54)
	.align		4
.L_54:
        /*0884*/ 	.word	index@(.nv.constant0._ZN7cutlass13device_kernelINS_4gemm6kernel13GemmUniversalIN4cute5tupleIJiiiiEEENS1_10collective13CollectiveMmaINS1_35MainloopSm100TmaUmmaWarpSpecializedILi5ELi2ELi4ENS5_IJNS4_1CILi1EEESB_SB_EEEEENS5_IJNSA_ILi64EEENSA_ILi128EEESF_EEENS_12float_e5m2_tENS5_IJlSB_lEEESH_SI_NS4_8TiledMMAINS4_8MMA_AtomIJNS4_10MMA_TraitsINS4_19SM100_MMA_F8F6F4_SSEJSH_SH_fSE_SF_NS4_17integral_constantINS4_4UMMA5MajorELSP_0EEESQ_NSN_INSO_7ScaleInELSR_0EEESS_EEEEEENS4_6LayoutISC_NS5_IJNSA_ILi0EEESW_SW_EEEEENS5_IJNS4_10UnderscoreESZ_SZ_EEEEENS4_13SM90_TMA_LOADENS4_14ComposedLayoutINS4_7SwizzleILi3ELi4ELi3EEENS4_18smem_ptr_flag_bitsILi8EEENSV_INS5_IJNSA_ILi8EEESF_EEENS5_IJSF_SB_EEEEEEEvNS4_8identityES12_S1C_vS1D_EENS_8epilogue10collective18CollectiveEpilogueINS1F_23Sm100TmaWarpSpecializedILi2ELi2ELi32ELb0ELb0EEEJSG_NS5_IJNSV_ISE_SB_EES1K_EEESH_SI_SH_SI_NS1F_6fusion15FusionCallbacksIS1J_NS1M_17LinearCombinationISH_fSH_fLNS_15FloatRoundStyleE2EEESG_S1L_JEEENS4_5SM1004TMEM4LOAD26SM100_TMEM_LOAD_16dp32b32xES12_NS13_INS14_ILi2ELi4ELi3EEES17_NSV_INS5_IJS18_SE_EEENS5_IJSE_SB_EEEEEEENS4_39AutoVectorizingCopyWithAssumedAlignmentILi128EEENS4_14SM90_TMA_STOREES20_S22_S22_EEEvvEEEEvNT_6ParamsE)
        /*0888*/ 	.short	0x0380
        /*088a*/ 	.short	0x0800


	//----- nvinfo : EIATTR_SW_WAR
	.align		4
.L_55:
        /*088c*/ 	.byte	0x04, 0x36
        /*088e*/ 	.short	(.L_57 - .L_56)
.L_56:
        /*0890*/ 	.word	0x00000008
.L_57:


//--------------------- .nv.callgraph             --------------------------
	.section	.nv.callgraph,"",@"SHT_CUDA_CALLGRAPH"
	.align	4
	.sectionentsize	8
	.align		4
        /*0000*/ 	.word	0x00000000
	.align		4
        /*0004*/ 	.word	0xffffffff
	.align		4
        /*0008*/ 	.word	index@(_ZN7cutlass13device_kernelINS_4gemm6kernel13GemmUniversalIN4cute5tupleIJiiiiEEENS1_10collective13CollectiveMmaINS1_35MainloopSm100TmaUmmaWarpSpecializedILi5ELi2ELi4ENS5_IJNS4_1CILi1EEESB_SB_EEEEENS5_IJNSA_ILi64EEENSA_ILi128EEESF_EEENS_12float_e5m2_tENS5_IJlSB_lEEESH_SI_NS4_8TiledMMAINS4_8MMA_AtomIJNS4_10MMA_TraitsINS4_19SM100_MMA_F8F6F4_SSEJSH_SH_fSE_SF_NS4_17integral_constantINS4_4UMMA5MajorELSP_0EEESQ_NSN_INSO_7ScaleInELSR_0EEESS_EEEEEENS4_6LayoutISC_NS5_IJNSA_ILi0EEESW_SW_EEEEENS5_IJNS4_10UnderscoreESZ_SZ_EEEEENS4_13SM90_TMA_LOADENS4_14ComposedLayoutINS4_7SwizzleILi3ELi4ELi3EEENS4_18smem_ptr_flag_bitsILi8EEENSV_INS5_IJNSA_ILi8EEESF_EEENS5_IJSF_SB_EEEEEEEvNS4_8identityES12_S1C_vS1D_EENS_8epilogue10collective18CollectiveEpilogueINS1F_23Sm100TmaWarpSpecializedILi2ELi2ELi32ELb0ELb0EEEJSG_NS5_IJNSV_ISE_SB_EES1K_EEESH_SI_SH_SI_NS1F_6fusion15FusionCallbacksIS1J_NS1M_17LinearCombinationISH_fSH_fLNS_15FloatRoundStyleE2EEESG_S1L_JEEENS4_5SM1004TMEM4LOAD26SM100_TMEM_LOAD_16dp32b32xES12_NS13_INS14_ILi2ELi4ELi3EEES17_NSV_INS5_IJS18_SE_EEENS5_IJSE_SB_EEEEEEENS4_39AutoVectorizingCopyWithAssumedAlignmentILi128EEENS4_14SM90_TMA_STOREES20_S22_S22_EEEvvEEEEvNT_6ParamsE)
	.align		4
        /*000c*/ 	.word	index@(__assertfail)
	.align		4
        /*0010*/ 	.word	0x00000000
	.align		4
        /*0014*/ 	.word	0xfffffffe
	.align		4
        /*0018*/ 	.word	0x00000000
	.align		4
        /*001c*/ 	.word	0xfffffffd
	.align		4
        /*0020*/ 	.word	0x00000000
	.align		4
        /*0024*/ 	.word	0xfffffffc


//--------------------- .nv.constant4             --------------------------
	.section	.nv.constant4,"a",@progbits
	.align	8
	.align		8
.nv.constant4:
        /*0000*/ 	.dword	__assertfail
	.align		8
        /*0008*/ 	.dword	__unnamed_1
	.align		8
        /*0010*/ 	.dword	__unnamed_2
	.align		8
        /*0018*/ 	.dword	_ZN39_INTERNAL_2fc7ae71_4_k_cu_2ae7ab69_95214cuda3std3__45__cpo5beginE
	.align		8
        /*0020*/ 	.dword	_ZN39_INTERNAL_2fc7ae71_4_k_cu_2ae7ab69_95214cuda3std3__45__cpo3endE
	.align		8
        /*0028*/ 	.dword	_ZN39_INTERNAL_2fc7ae71_4_k_cu_2ae7ab69_95214cuda3std3__45__cpo6cbeginE
	.align		8
        /*0030*/ 	.dword	_ZN39_INTERNAL_2fc7ae71_4_k_cu_2ae7ab69_95214cuda3std3__45__cpo4cendE
	.align		8
        /*0038*/ 	.dword	_ZN39_INTERNAL_2fc7ae71_4_k_cu_2ae7ab69_95214cuda3std3__441_GLOBAL__N__2fc7ae71_4_k_cu_2ae7ab69_95216ignoreE
	.align		8
        /*0040*/ 	.dword	_ZN39_INTERNAL_2fc7ae71_4_k_cu_2ae7ab69_95214cuda3std3__419piecewise_constructE
	.align		8
        /*0048*/ 	.dword	_ZN39_INTERNAL_2fc7ae71_4_k_cu_2ae7ab69_95214cuda3std3__48in_placeE
	.align		8
        /*0050*/ 	.dword	_ZN39_INTERNAL_2fc7ae71_4_k_cu_2ae7ab69_95214cuda3std6ranges3__45__cpo4swapE
	.align		8
        /*0058*/ 	.dword	_ZN39_INTERNAL_2fc7ae71_4_k_cu_2ae7ab69_95214cuda3std6ranges3__45__cpo9iter_moveE
	.align		8
        /*0060*/ 	.dword	_ZN39_INTERNAL_2fc7ae71_4_k_cu_2ae7ab69_95214cute7productE
	.align		8
        /*0068*/ 	.dword	_ZN39_INTERNAL_2fc7ae71_4_k_cu_2ae7ab69_95214cute1_E
	.align		8
        /*0070*/ 	.dword	$str$25
	.align		8
        /*0078*/ 	.dword	$str$26
	.align		8
        /*0080*/ 	.dword	$str$27
	.align		8
        /*0088*/ 	.dword	$str$28


//--------------------- .text._ZN7cutlass13device_kernelINS_4gemm6kernel13GemmUniversalIN4cute5tupleIJiiiiEEENS1_10collective13CollectiveMmaINS1_35MainloopSm100TmaUmmaWarpSpecializedILi5ELi2ELi4ENS5_IJNS4_1CILi1EEESB_SB_EEEEENS5_IJNSA_ILi64EEENSA_ILi128EEESF_EEENS_12float_e5m2_tENS5_IJlSB_lEEESH_SI_NS4_8TiledMMAINS4_8MMA_AtomIJNS4_10MMA_TraitsINS4_19SM100_MMA_F8F6F4_SSEJSH_SH_fSE_SF_NS4_17integral_constantINS4_4UMMA5MajorELSP_0EEESQ_NSN_INSO_7ScaleInELSR_0EEESS_EEEEEENS4_6LayoutISC_NS5_IJNSA_ILi0EEESW_SW_EEEEENS5_IJNS4_10UnderscoreESZ_SZ_EEEEENS4_13SM90_TMA_LOADENS4_14ComposedLayoutINS4_7SwizzleILi3ELi4ELi3EEENS4_18smem_ptr_flag_bitsILi8EEENSV_INS5_IJNSA_ILi8EEESF_EEENS5_IJSF_SB_EEEEEEEvNS4_8identityES12_S1C_vS1D_EENS_8epilogue10collective18CollectiveEpilogueINS1F_23Sm100TmaWarpSpecializedILi2ELi2ELi32ELb0ELb0EEEJSG_NS5_IJNSV_ISE_SB_EES1K_EEESH_SI_SH_SI_NS1F_6fusion15FusionCallbacksIS1J_NS1M_17LinearCombinationISH_fSH_fLNS_15FloatRoundStyleE2EEESG_S1L_JEEENS4_5SM1004TMEM4LOAD26SM100_TMEM_LOAD_16dp32b32xES12_NS13_INS14_ILi2ELi4ELi3EEES17_NSV_INS5_IJS18_SE_EEENS5_IJSE_SB_EEEEEEENS4_39AutoVectorizingCopyWithAssumedAlignmentILi128EEENS4_14SM90_TMA_STOREES20_S22_S22_EEEvvEEEEvNT_6ParamsE --------------------------
	.section	.text._ZN7cutlass13device_kernelINS_4gemm6kernel13GemmUniversalIN4cute5tupleIJiiiiEEENS1_10collective13CollectiveMmaINS1_35MainloopSm100TmaUmmaWarpSpecializedILi5ELi2ELi4ENS5_IJNS4_1CILi1EEESB_SB_EEEEENS5_IJNSA_ILi64EEENSA_ILi128EEESF_EEENS_12float_e5m2_tENS5_IJlSB_lEEESH_SI_NS4_8TiledMMAINS4_8MMA_AtomIJNS4_10MMA_TraitsINS4_19SM100_MMA_F8F6F4_SSEJSH_SH_fSE_SF_NS4_17integral_constantINS4_4UMMA5MajorELSP_0EEESQ_NSN_INSO_7ScaleInELSR_0EEESS_EEEEEENS4_6LayoutISC_NS5_IJNSA_ILi0EEESW_SW_EEEEENS5_IJNS4_10UnderscoreESZ_SZ_EEEEENS4_13SM90_TMA_LOADENS4_14ComposedLayoutINS4_7SwizzleILi3ELi4ELi3EEENS4_18smem_ptr_flag_bitsILi8EEENSV_INS5_IJNSA_ILi8EEESF_EEENS5_IJSF_SB_EEEEEEEvNS4_8identityES12_S1C_vS1D_EENS_8epilogue10collective18CollectiveEpilogueINS1F_23Sm100TmaWarpSpecializedILi2ELi2ELi32ELb0ELb0EEEJSG_NS5_IJNSV_ISE_SB_EES1K_EEESH_SI_SH_SI_NS1F_6fusion15FusionCallbacksIS1J_NS1M_17LinearCombinationISH_fSH_fLNS_15FloatRoundStyleE2EEESG_S1L_JEEENS4_5SM1004TMEM4LOAD26SM100_TMEM_LOAD_16dp32b32xES12_NS13_INS14_ILi2ELi4ELi3EEES17_NSV_INS5_IJS18_SE_EEENS5_IJSE_SB_EEEEEEENS4_39AutoVectorizingCopyWithAssumedAlignmentILi128EEENS4_14SM90_TMA_STOREES20_S22_S22_EEEvvEEEEvNT_6ParamsE,"ax",@progbits
	.align	128
.text._ZN7cutlass13device_kernelINS_4gemm6kernel13GemmUniversalIN4cute5tupleIJiiiiEEENS1_10collective13CollectiveMmaINS1_35MainloopSm100TmaUmmaWarpSpecializedILi5ELi2ELi4ENS5_IJNS4_1CILi1EEESB_SB_EEEEENS5_IJNSA_ILi64EEENSA_ILi128EEESF_EEENS_12float_e5m2_tENS5_IJlSB_lEEESH_SI_NS4_8TiledMMAINS4_8MMA_AtomIJNS4_10MMA_TraitsINS4_19SM100_MMA_F8F6F4_SSEJSH_SH_fSE_SF_NS4_17integral_constantINS4_4UMMA5MajorELSP_0EEESQ_NSN_INSO_7ScaleInELSR_0EEESS_EEEEEENS4_6LayoutISC_NS5_IJNSA_ILi0EEESW_SW_EEEEENS5_IJNS4_10UnderscoreESZ_SZ_EEEEENS4_13SM90_TMA_LOADENS4_14ComposedLayoutINS4_7SwizzleILi3ELi4ELi3EEENS4_18smem_ptr_flag_bitsILi8EEENSV_INS5_IJNSA_ILi8EEESF_EEENS5_IJSF_SB_EEEEEEEvNS4_8identityES12_S1C_vS1D_EENS_8epilogue10collective18CollectiveEpilogueINS1F_23Sm100TmaWarpSpecializedILi2ELi2ELi32ELb0ELb0EEEJSG_NS5_IJNSV_ISE_SB_EES1K_EEESH_SI_SH_SI_NS1F_6fusion15FusionCallbacksIS1J_NS1M_17LinearCombinationISH_fSH_fLNS_15FloatRoundStyleE2EEESG_S1L_JEEENS4_5SM1004TMEM4LOAD26SM100_TMEM_LOAD_16dp32b32xES12_NS13_INS14_ILi2ELi4ELi3EEES17_NSV_INS5_IJS18_SE_EEENS5_IJSE_SB_EEEEEEENS4_39AutoVectorizingCopyWithAssumedAlignmentILi128EEENS4_14SM90_TMA_STOREES20_S22_S22_EEEvvEEEEvNT_6ParamsE:
        .type           _ZN7cutlass13device_kernelINS_4gemm6kernel13GemmUniversalIN4cute5tupleIJiiiiEEENS1_10collective13CollectiveMmaINS1_35MainloopSm100TmaUmmaWarpSpecializedILi5ELi2ELi4ENS5_IJNS4_1CILi1EEESB_SB_EEEEENS5_IJNSA_ILi64EEENSA_ILi128EEESF_EEENS_12float_e5m2_tENS5_IJlSB_lEEESH_SI_NS4_8TiledMMAINS4_8MMA_AtomIJNS4_10MMA_TraitsINS4_19SM100_MMA_F8F6F4_SSEJSH_SH_fSE_SF_NS4_17integral_constantINS4_4UMMA5MajorELSP_0EEESQ_NSN_INSO_7ScaleInELSR_0EEESS_EEEEEENS4_6LayoutISC_NS5_IJNSA_ILi0EEESW_SW_EEEEENS5_IJNS4_10UnderscoreESZ_SZ_EEEEENS4_13SM90_TMA_LOADENS4_14ComposedLayoutINS4_7SwizzleILi3ELi4ELi3EEENS4_18smem_ptr_flag_bitsILi8EEENSV_INS5_IJNSA_ILi8EEESF_EEENS5_IJSF_SB_EEEEEEEvNS4_8identityES12_S1C_vS1D_EENS_8epilogue10collective18CollectiveEpilogueINS1F_23Sm100TmaWarpSpecializedILi2ELi2ELi32ELb0ELb0EEEJSG_NS5_IJNSV_ISE_SB_EES1K_EEESH_SI_SH_SI_NS1F_6fusion15FusionCallbacksIS1J_NS1M_17LinearCombinationISH_fSH_fLNS_15FloatRoundStyleE2EEESG_S1L_JEEENS4_5SM1004TMEM4LOAD26SM100_TMEM_LOAD_16dp32b32xES12_NS13_INS14_ILi2ELi4ELi3EEES17_NSV_INS5_IJS18_SE_EEENS5_IJSE_SB_EEEEEEENS4_39AutoVectorizingCopyWithAssumedAlignmentILi128EEENS4_14SM90_TMA_STOREES20_S22_S22_EEEvvEEEEvNT_6ParamsE,@function
        .size           _ZN7cutlass13device_kernelINS_4gemm6kernel13GemmUniversalIN4cute5tupleIJiiiiEEENS1_10collective13CollectiveMmaINS1_35MainloopSm100TmaUmmaWarpSpecializedILi5ELi2ELi4ENS5_IJNS4_1CILi1EEESB_SB_EEEEENS5_IJNSA_ILi64EEENSA_ILi128EEESF_EEENS_12float_e5m2_tENS5_IJlSB_lEEESH_SI_NS4_8TiledMMAINS4_8MMA_AtomIJNS4_10MMA_TraitsINS4_19SM100_MMA_F8F6F4_SSEJSH_SH_fSE_SF_NS4_17integral_constantINS4_4UMMA5MajorELSP_0EEESQ_NSN_INSO_7ScaleInELSR_0EEESS_EEEEEENS4_6LayoutISC_NS5_IJNSA_ILi0EEESW_SW_EEEEENS5_IJNS4_10UnderscoreESZ_SZ_EEEEENS4_13SM90_TMA_LOADENS4_14ComposedLayoutINS4_7SwizzleILi3ELi4ELi3EEENS4_18smem_ptr_flag_bitsILi8EEENSV_INS5_IJNSA_ILi8EEESF_EEENS5_IJSF_SB_EEEEEEEvNS4_8identityES12_S1C_vS1D_EENS_8epilogue10collective18CollectiveEpilogueINS1F_23Sm100TmaWarpSpecializedILi2ELi2ELi32ELb0ELb0EEEJSG_NS5_IJNSV_ISE_SB_EES1K_EEESH_SI_SH_SI_NS1F_6fusion15FusionCallbacksIS1J_NS1M_17LinearCombinationISH_fSH_fLNS_15FloatRoundStyleE2EEESG_S1L_JEEENS4_5SM1004TMEM4LOAD26SM100_TMEM_LOAD_16dp32b32xES12_NS13_INS14_ILi2ELi4ELi3EEES17_NSV_INS5_IJS18_SE_EEENS5_IJSE_SB_EEEEEEENS4_39AutoVectorizingCopyWithAssumedAlignmentILi128EEENS4_14SM90_TMA_STOREES20_S22_S22_EEEvvEEEEvNT_6ParamsE,(.L_x_145 - _ZN7cutlass13device_kernelINS_4gemm6kernel13GemmUniversalIN4cute5tupleIJiiiiEEENS1_10collective13CollectiveMmaINS1_35MainloopSm100TmaUmmaWarpSpecializedILi5ELi2ELi4ENS5_IJNS4_1CILi1EEESB_SB_EEEEENS5_IJNSA_ILi64EEENSA_ILi128EEESF_EEENS_12float_e5m2_tENS5_IJlSB_lEEESH_SI_NS4_8TiledMMAINS4_8MMA_AtomIJNS4_10MMA_TraitsINS4_19SM100_MMA_F8F6F4_SSEJSH_SH_fSE_SF_NS4_17integral_constantINS4_4UMMA5MajorELSP_0EEESQ_NSN_INSO_7ScaleInELSR_0EEESS_EEEEEENS4_6LayoutISC_NS5_IJNSA_ILi0EEESW_SW_EEEEENS5_IJNS4_10UnderscoreESZ_SZ_EEEEENS4_13SM90_TMA_LOADENS4_14ComposedLayoutINS4_7SwizzleILi3ELi4ELi3EEENS4_18smem_ptr_flag_bitsILi8EEENSV_INS5_IJNSA_ILi8EEESF_EEENS5_IJSF_SB_EEEEEEEvNS4_8identityES12_S1C_vS1D_EENS_8epilogue10collective18CollectiveEpilogueINS1F_23Sm100TmaWarpSpecializedILi2ELi2ELi32ELb0ELb0EEEJSG_NS5_IJNSV_ISE_SB_EES1K_EEESH_SI_SH_SI_NS1F_6fusion15FusionCallbacksIS1J_NS1M_17LinearCombinationISH_fSH_fLNS_15FloatRoundStyleE2EEESG_S1L_JEEENS4_5SM1004TMEM4LOAD26SM100_TMEM_LOAD_16dp32b32xES12_NS13_INS14_ILi2ELi4ELi3EEES17_NSV_INS5_IJS18_SE_EEENS5_IJSE_SB_EEEEEEENS4_39AutoVectorizingCopyWithAssumedAlignmentILi128EEENS4_14SM90_TMA_STOREES20_S22_S22_EEEvvEEEEvNT_6ParamsE)
        .other          _ZN7cutlass13device_kernelINS_4gemm6kernel13GemmUniversalIN4cute5tupleIJiiiiEEENS1_10collective13CollectiveMmaINS1_35MainloopSm100TmaUmmaWarpSpecializedILi5ELi2ELi4ENS5_IJNS4_1CILi1EEESB_SB_EEEEENS5_IJNSA_ILi64EEENSA_ILi128EEESF_EEENS_12float_e5m2_tENS5_IJlSB_lEEESH_SI_NS4_8TiledMMAINS4_8MMA_AtomIJNS4_10MMA_TraitsINS4_19SM100_MMA_F8F6F4_SSEJSH_SH_fSE_SF_NS4_17integral_constantINS4_4UMMA5MajorELSP_0EEESQ_NSN_INSO_7ScaleInELSR_0EEESS_EEEEEENS4_6LayoutISC_NS5_IJNSA_ILi0EEESW_SW_EEEEENS5_IJNS4_10UnderscoreESZ_SZ_EEEEENS4_13SM90_TMA_LOADENS4_14ComposedLayoutINS4_7SwizzleILi3ELi4ELi3EEENS4_18smem_ptr_flag_bitsILi8EEENSV_INS5_IJNSA_ILi8EEESF_EEENS5_IJSF_SB_EEEEEEEvNS4_8identityES12_S1C_vS1D_EENS_8epilogue10collective18CollectiveEpilogueINS1F_23Sm100TmaWarpSpecializedILi2ELi2ELi32ELb0ELb0EEEJSG_NS5_IJNSV_ISE_SB_EES1K_EEESH_SI_SH_SI_NS1F_6fusion15FusionCallbacksIS1J_NS1M_17LinearCombinationISH_fSH_fLNS_15FloatRoundStyleE2EEESG_S1L_JEEENS4_5SM1004TMEM4LOAD26SM100_TMEM_LOAD_16dp32b32xES12_NS13_INS14_ILi2ELi4ELi3EEES17_NSV_INS5_IJS18_SE_EEENS5_IJSE_SB_EEEEEEENS4_39AutoVectorizingCopyWithAssumedAlignmentILi128EEENS4_14SM90_TMA_STOREES20_S22_S22_EEEvvEEEEvNT_6ParamsE,@"STO_CUDA_ENTRY STV_DEFAULT"
_ZN7cutlass13device_kernelINS_4gemm6kernel13GemmUniversalIN4cute5tupleIJiiiiEEENS1_10collective13CollectiveMmaINS1_35MainloopSm100TmaUmmaWarpSpecializedILi5ELi2ELi4ENS5_IJNS4_1CILi1EEESB_SB_EEEEENS5_IJNSA_ILi64EEENSA_ILi128EEESF_EEENS_12float_e5m2_tENS5_IJlSB_lEEESH_SI_NS4_8TiledMMAINS4_8MMA_AtomIJNS4_10MMA_TraitsINS4_19SM100_MMA_F8F6F4_SSEJSH_SH_fSE_SF_NS4_17integral_constantINS4_4UMMA5MajorELSP_0EEESQ_NSN_INSO_7ScaleInELSR_0EEESS_EEEEEENS4_6LayoutISC_NS5_IJNSA_ILi0EEESW_SW_EEEEENS5_IJNS4_10UnderscoreESZ_SZ_EEEEENS4_13SM90_TMA_LOADENS4_14ComposedLayoutINS4_7SwizzleILi3ELi4ELi3EEENS4_18smem_ptr_flag_bitsILi8EEENSV_INS5_IJNSA_ILi8EEESF_EEENS5_IJSF_SB_EEEEEEEvNS4_8identityES12_S1C_vS1D_EENS_8epilogue10collective18CollectiveEpilogueINS1F_23Sm100TmaWarpSpecializedILi2ELi2ELi32ELb0ELb0EEEJSG_NS5_IJNSV_ISE_SB_EES1K_EEESH_SI_SH_SI_NS1F_6fusion15FusionCallbacksIS1J_NS1M_17LinearCombinationISH_fSH_fLNS_15FloatRoundStyleE2EEESG_S1L_JEEENS4_5SM1004TMEM4LOAD26SM100_TMEM_LOAD_16dp32b32xES12_NS13_INS14_ILi2ELi4ELi3EEES17_NSV_INS5_IJS18_SE_EEENS5_IJSE_SB_EEEEEEENS4_39AutoVectorizingCopyWithAssumedAlignmentILi128EEENS4_14SM90_TMA_STOREES20_S22_S22_EEEvvEEEEvNT_6ParamsE:
[----:B------:R-:W1:Y:S01]  /*0000*/  LDC R1, c[0x0][0x37c] ;  /* 0x0000df00ff017b82 */ /* 0x000e620000000800 */
[----:B------:R-:W2:Y:S01]  /*0010*/  S2R R108, SR_TID.X ;  /* 0x00000000006c7919 */ /* 0x000ea20000002100 */
[----:B------:R-:W3:Y:S01]  /*0020*/  LDCU.64 UR4, c[0x0][0x890] ;  /* 0x00011200ff0477ac */ /* 0x000ee20008000a00 */
[----:B------:R-:W-:Y:S02]  /*0030*/  PRMT R95, RZ, 0x7610, R95 ;  /* 0x00007610ff5f7816 */ /* 0x000fe4000000005f */
[----:B------:R-:W-:Y:S01]  /*0040*/  ELECT P5, URZ, PT ;  /* 0x0000000000ff782f */ /* 0x000fe200038a0000 */
[----:B------:R-:W4:Y:S01]  /*0050*/  LDCU.64 UR46, c[0x0][0x358] ;  /* 0x00006b00ff2e77ac */ /* 0x000f220008000a00 */
[----:B---3--:R-:W-:-:S04]  /*0060*/  UISETP.NE.U32.AND UP0, UPT, UR4, URZ, UPT ;  /* 0x000000ff0400728c */ /* 0x008fc8000bf05070 */
[----:B------:R-:W-:Y:S01]  /*0070*/  UISETP.NE.AND.EX UP0, UPT, UR5, URZ, UPT, UP0 ;  /* 0x000000ff0500728c */ /* 0x000fe2000bf05300 */
[----:B--2---:R-:W-:-:S05]  /*0080*/  SHF.R.U32.HI R101, RZ, 0x5, R108 ;  /* 0x00000005ff657819 */ /* 0x004fca000001166c */
[----:B------:R-:W2:Y:S02]  /*0090*/  SHFL.IDX PT, R0, R101, RZ, 0x1f ;  /* 0x00001fff65007589 */ /* 0x000ea400000e0000 */
[----:B--2---:R-:W-:Y:S01]  /*00a0*/  R2UR UR8, R0 ;  /* 0x00000000000872ca */ /* 0x004fe200000e0000 */
[----:B-1--4-:R-:W-:-:S14]  /*00b0*/  BRA.U UP0, `(.L_x_0) ;  /* 0x00000001002c7547 */ /* 0x012fdc000b800000 */
[----:B------:R-:W1:Y:S02]  /*00c0*/  LDCU.64 UR6, c[0x0][0x888] ;  /* 0x00011100ff0677ac */ /* 0x000e640008000a00 */
[----:B-1----:R-:W-:-:S04]  /*00d0*/  UISETP.NE.U32.AND UP0, UPT, UR6, URZ, UPT ;  /* 0x000000ff0600728c */ /* 0x002fc8000bf05070 */
[----:B------:R-:W-:-:S09]  /*00e0*/  UISETP.NE.AND.EX UP0, UPT, UR7, URZ, UPT, UP0 ;  /* 0x000000ff0700728c */ /* 0x000fd2000bf05300 */
[----:B------:R-:W-:Y:S05]  /*00f0*/  BRA.U !UP0, `(.L_x_1) ;  /* 0x0000000108107547 */ /* 0x000fea000b800000 */
[----:B------:R-:W1:Y:S02]  /*0100*/  LDC.64 R2, c[0x0][0x888] ;  /* 0x00022200ff027b82 */ /* 0x000e640000000a00 */
[----:B-1----:R1:W5:Y:S01]  /*0110*/  LDG.E R49, desc[UR46][R2.64] ;  /* 0x0000002e02317981 */ /* 0x002362000c1e1900 */
[----:B------:R-:W-:Y:S01]  /*0120*/  HFMA2 R95, -RZ, RZ, 0, 5.9604644775390625e-08 ;  /* 0x00000001ff5f7431 */ /* 0x000fe200000001ff */
[----:B------:R-:W-:Y:S05]  /*0130*/  BRA `(.L_x_0) ;  /* 0x00000000000c7947 */ /* 0x000fea0003800000 */
.L_x_1:
[----:B------:R-:W1:Y:S01]  /*0140*/  LDCU UR6, c[0x0][0x880] ;  /* 0x00011000ff0677ac */ /* 0x000e620008000800 */
[----:B------:R-:W-:Y:S01]  /*0150*/  HFMA2 R95, -RZ, RZ, 0, 5.9604644775390625e-08 ;  /* 0x00000001ff5f7431 */ /* 0x000fe200000001ff */
[----:B-1----:R-:W-:-:S07]  /*0160*/  MOV R49, UR6 ;  /* 0x0000000600317c02 */ /* 0x002fce0008000f00 */
.L_x_0:
[----:B------:R-:W2:Y:S02]  /*0170*/  LDCU.64 UR6, c[0x0][0x8b0] ;  /* 0x00011600ff0677ac */ /* 0x000ea40008000a00 */
[----:B--2---:R-:W-:-:S04]  /*0180*/  UISETP.NE.U32.AND UP0, UPT, UR6, URZ, UPT ;  /* 0x000000ff0600728c */ /* 0x004fc8000bf05070 */
[----:B------:R-:W-:-:S09]  /*0190*/  UISETP.NE.AND.EX UP0, UPT, UR7, URZ, UPT, UP0 ;  /* 0x000000ff0700728c */ /* 0x000fd2000bf05300 */
[----:B------:R-:W-:Y:S05]  /*01a0*/  BRA.U UP0, `(.L_x_2) ;  /* 0x0000000100247547 */ /* 0x000fea000b800000 */
[----:B------:R-:W2:Y:S02]  /*01b0*/  LDCU.64 UR6, c[0x0][0x8a8] ;  /* 0x00011500ff0677ac */ /* 0x000ea40008000a00 */
[----:B--2---:R-:W-:-:S04]  /*01c0*/  UISETP.NE.U32.AND UP0, UPT, UR6, URZ, UPT ;  /* 0x000000ff0600728c */ /* 0x004fc8000bf05070 */
[----:B------:R-:W-:-:S09]  /*01d0*/  UISETP.NE.AND.EX UP0, UPT, UR7, URZ, UPT, UP0 ;  /* 0x000000ff0700728c */ /* 0x000fd2000bf05300 */
[----:B------:R-:W-:Y:S05]  /*01e0*/  BRA.U !UP0, `(.L_x_3) ;  /* 0x00000001080c7547 */ /* 0x000fea000b800000 */
[----:B-1----:R-:W1:Y:S02]  /*01f0*/  LDC.64 R2, c[0x0][0x8a8] ;  /* 0x00022a00ff027b82 */ /* 0x002e640000000a00 */
[----:B-1----:R2:W5:Y:S01]  /*0200*/  LDG.E R47, desc[UR46][R2.64] ;  /* 0x0000002e022f7981 */ /* 0x002562000c1e1900 */
[----:B------:R-:W-:Y:S05]  /*0210*/  BRA `(.L_x_2) ;  /* 0x0000000000087947 */ /* 0x000fea0003800000 */
.L_x_3:
[----:B------:R-:W2:Y:S02]  /*0220*/  LDCU UR6, c[0x0][0x8a0] ;  /* 0x00011400ff0677ac */ /* 0x000ea40008000800 */
[----:B--2---:R-:W-:Y:S02]  /*0230*/  MOV R47, UR6 ;  /* 0x00000006002f7c02 */ /* 0x004fe40008000f00 */
.L_x_2:
[----:B------:R-:W-:Y:S01]  /*0240*/  IMAD.U32 R0, RZ, RZ, UR8 ;  /* 0x00000008ff007e24 */ /* 0x000fe2000f8e00ff */
[----:B------:R-:W-:Y:S04]  /*0250*/  BSSY.RECONVERGENT B0, `(.L_x_4) ;  /* 0x000000c000007945 */ /* 0x000fe80003800200 */
[C---:B------:R-:W-:Y:S02]  /*0260*/  ISETP.NE.OR P1, PT, R0.reuse, 0x1, !P5 ;  /* 0x000000010000780c */ /* 0x040fe40006f25670 */
[----:B------:R-:W-:-:S11]  /*0270*/  ISETP.NE.OR P0, PT, R0, 0x3, !P5 ;  /* 0x000000030000780c */ /* 0x000fd60006f05670 */
[----:B------:R-:W-:Y:S05]  /*0280*/  @P1 BRA `(.L_x_5) ;  /* 0x0000000000201947 */ /* 0x000fea0003800000 */
[----:B------:R-:W3:Y:S02]  /*0290*/  LDCU.64 UR6, c[0x0][0x348] ;  /* 0x00006900ff0677ac */ /* 0x000ee40008000a00 */
[----:B---3--:R-:W-:Y:S02]  /*02a0*/  UIADD3 UR10, UP1, UPT, UR6, 0x80, URZ ;  /* 0x00000080060a7890 */ /* 0x008fe4000ff3e0ff */
[----:B------:R-:W-:Y:S02]  /*02b0*/  UIADD3 UR6, UP0, UPT, UR6, 0x180, URZ ;  /* 0x0000018006067890 */ /* 0x000fe4000ff1e0ff */
[----:B------:R-:W-:Y:S02]  /*02c0*/  UIADD3.X UR11, UPT, UPT, URZ, UR7, URZ, UP1, !UPT ;  /* 0x00000007ff0b7290 */ /* 0x000fe40008ffe4ff */
[----:B------:R-:W-:-:S07]  /*02d0*/  UIADD3.X UR7, UPT, UPT, URZ, UR7, URZ, UP0, !UPT ;  /* 0x00000007ff077290 */ /* 0x000fce00087fe4ff */
[----:B------:R3:W-:Y:S02]  /*02e0*/  UTMACCTL.PF [UR10] ;  /* 0x000000000a0079b9 */ /* 0x0007e40008040000 */
[----:B------:R3:W-:Y:S02]  /*02f0*/  UTMACCTL.PF [UR6] ;  /* 0x00000000060079b9 */ /* 0x0007e40008040000 */
[----:B---3--:R-:W-:Y:S01]  /*0300*/  NOP ;  /* 0x0000000000007918 */ /* 0x008fe20000000000 */
.L_x_5:
[----:B------:R-:W-:Y:S05]  /*0310*/  BSYNC.RECONVERGENT B0 ;  /* 0x0000000000007941 */ /* 0x000fea0003800200 */
.L_x_4:
[----:B------:R-:W-:Y:S04]  /*0320*/  BSSY.RECONVERGENT B0, `(.L_x_6) ;  /* 0x000000a000007945 */ /* 0x000fe80003800200 */
        /* <DEDUP_REMOVED lines=9> */
.L_x_7:
[----:B------:R-:W-:Y:S05]  /*03c0*/  BSYNC.RECONVERGENT B0 ;  /* 0x0000000000007941 */ /* 0x000fea0003800200 */
.L_x_6:
[----:B------:R-:W3:Y:S01]  /*03d0*/  LDCU.64 UR6, c[0x0][0x888] ;  /* 0x00011100ff0677ac */ /* 0x000ee20008000a00 */
[----:B------:R-:W-:Y:S02]  /*03e0*/  UISETP.EQ.U32.AND UP1, UPT, UR4, URZ, UPT ;  /* 0x000000ff0400728c */ /* 0x000fe4000bf22070 */
[----:B------:R-:W-:Y:S02]  /*03f0*/  UPLOP3.LUT UP2, UPT, UPT, UPT, UPT, 0x80, 0x8 ;  /* 0x000000000008789c */ /* 0x000fe40003f4f070 */
[----:B---3--:R-:W-:-:S04]  /*0400*/  UISETP.NE.U32.AND UP0, UPT, UR6, URZ, UPT ;  /* 0x000000ff0600728c */ /* 0x008fc8000bf05070 */
[----:B------:R-:W-:-:S04]  /*0410*/  UISETP.NE.AND.EX UP0, UPT, UR7, URZ, UPT, UP0 ;  /* 0x000000ff0700728c */ /* 0x000fc8000bf05300 */
[----:B------:R-:W-:-:S04]  /*0420*/  UISETP.EQ.OR.EX UP3, UPT, UR5, URZ, !UP0, UP1 ;  /* 0x000000ff0500728c */ /* 0x000fc8000c762710 */
[----:B------:R-:W-:-:S05]  /*0430*/  UP2UR UR50, UPR, URZ, 0x8 ;  /* 0x00000008ff327883 */ /* 0x000fca0008000000 */
[----:B------:R-:W-:Y:S07]  /*0440*/  BRA.U !UP3, `(.L_x_8) ;  /* 0x000000010b207547 */ /* 0x000fee000b800000 */
[----:B------:R-:W-:Y:S01]  /*0450*/  UISETP.NE.U32.AND UP2, UPT, UR4, URZ, UPT ;  /* 0x000000ff0400728c */ /* 0x000fe2000bf45070 */
[----:B-----5:R-:W-:Y:S01]  /*0460*/  FSETP.NEU.AND P0, PT, R49, RZ, PT ;  /* 0x000000ff3100720b */ /* 0x020fe20003f0d000 */
[----:B------:R-:W-:Y:S02]  /*0470*/  USEL UR4, URZ, 0xffffffff, UP0 ;  /* 0xffffffffff047887 */ /* 0x000fe40008000000 */
[----:B------:R-:W-:-:S10]  /*0480*/  UISETP.NE.AND.EX UP2, UPT, UR5, URZ, UPT, UP2 ;  /* 0x000000ff0500728c */ /* 0x000fd4000bf45320 */
[----:B------:R-:W-:Y:S01]  /*0490*/  VOTEU.ANY UP1, P0 ;  /* 0x0000000000ff7886 */ /* 0x000fe20000020100 */
[----:B------:R-:W-:-:S04]  /*04a0*/  @!UP2 USEL UR4, URZ, 0xffffffff, UP1 ;  /* 0xffffffffff04a887 */ /* 0x000fc80008800000 */
[----:B------:R-:W-:-:S04]  /*04b0*/  ULOP3.LUT UR4, UR4, 0x1, URZ, 0xc0, !UPT ;  /* 0x0000000104047892 */ /* 0x000fc8000f8ec0ff */
[----:B------:R-:W-:-:S11]  /*04c0*/  UISETP.NE.U32.AND UP2, UPT, UR4, 0x1, UPT ;  /* 0x000000010400788c */ /* 0x000fd6000bf45070 */
.L_x_8:
[----:B-12---:R-:W1:Y:S01]  /*04d0*/  SHFL.IDX PT, R2, R101, RZ, 0x1f ;  /* 0x00001fff65027589 */ /* 0x006e6200000e0000 */
[----:B------:R-:W-:-:S04]  /*04e0*/  UISETP.NE.AND UP1, UPT, UR8, 0x2, UPT ;  /* 0x000000020800788c */ /* 0x000fc8000bf25270 */
[----:B------:R-:W-:Y:S01]  /*04f0*/  USEL UR6, URZ, 0x1, UP1 ;  /* 0x00000001ff067887 */ /* 0x000fe20008800000 */
[----:B-1----:R-:W-:-:S13]  /*0500*/  ISETP.NE.AND P0, PT, R2, RZ, PT ;  /* 0x000000ff0200720c */ /* 0x002fda0003f05270 */
[----:B------:R-:W-:Y:S05]  /*0510*/  @P0 BRA `(.L_x_9) ;  /* 0x0000000000500947 */ /* 0x000fea0003800000 */
[----:B------:R-:W1:Y:S01]  /*0520*/  S2UR UR5, SR_CgaCtaId ;  /* 0x00000000000579c3 */ /* 0x000e620000008800 */
[----:B------:R-:W-:Y:S01]  /*0530*/  UMOV UR7, 0x400 ;  /* 0x0000040000077882 */ /* 0x000fe20000000000 */
[----:B------:R-:W-:Y:S01]  /*0540*/  UMOV UR4, 0x1 ;  /* 0x0000000100047882 */ /* 0x000fe20000000000 */
[----:B------:R-:W-:Y:S01]  /*0550*/  ELECT P0, URZ, PT ;  /* 0x0000000000ff782f */ /* 0x000fe20003800000 */
[----:B------:R-:W-:-:S04]  /*0560*/  UIADD3 UR10, UPT, UPT, -UR4, 0x100000, URZ ;  /* 0x00100000040a7890 */ /* 0x000fc8000fffe1ff */
[----:B------:R-:W-:Y:S02]  /*0570*/  USHF.L.U32 UR11, UR10, 0xb, URZ ;  /* 0x0000000b0a0b7899 */ /* 0x000fe400080006ff */
[----:B------:R-:W-:Y:S02]  /*0580*/  USHF.L.U32 UR10, UR10, 0x1, URZ ;  /* 0x000000010a0a7899 */ /* 0x000fe400080006ff */
[----:B-1----:R-:W-:Y:S01]  /*0590*/  ULEA UR5, UR5, UR7, 0x18 ;  /* 0x0000000705057291 */ /* 0x002fe2000f8ec0ff */
[----:B------:R-:W1:Y:S11]  /*05a0*/  FENCE.VIEW.ASYNC.S ;  /* 0x00000000000073c6 */ /* 0x000e760000000000 */
[----:B-1----:R1:W2:Y:S01]  /*05b0*/  SYNCS.EXCH.64 URZ, [UR5], UR10 ;  /* 0x0000000a05ff75b2 */ /* 0x0022a20008000100 */
[----:B------:R1:W3:Y:S01]  /*05c0*/  SYNCS.EXCH.64 URZ, [UR5+0x28], UR10 ;  /* 0x0000280a05ff75b2 */ /* 0x0002e20008000100 */
[----:B------:R1:W4:Y:S01]  /*05d0*/  SYNCS.EXCH.64 URZ, [UR5+0x8], UR10 ;  /* 0x0000080a05ff75b2 */ /* 0x0003220008000100 */
[----:B------:R1:W1:Y:S01]  /*05e0*/  SYNCS.EXCH.64 URZ, [UR5+0x30], UR10 ;  /* 0x0000300a05ff75b2 */ /* 0x0002620008000100 */
[----:B------:R1:W1:Y:S01]  /*05f0*/  SYNCS.EXCH.64 URZ, [UR5+0x10], UR10 ;  /* 0x0000100a05ff75b2 */ /* 0x0002620008000100 */
[----:B------:R1:W1:Y:S01]  /*0600*/  SYNCS.EXCH.64 URZ, [UR5+0x38], UR10 ;  /* 0x0000380a05ff75b2 */ /* 0x0002620008000100 */
[----:B------:R1:W1:Y:S01]  /*0610*/  SYNCS.EXCH.64 URZ, [UR5+0x18], UR10 ;  /* 0x0000180a05ff75b2 */ /* 0x0002620008000100 */
[----:B------:R1:W1:Y:S01]  /*0620*/  SYNCS.EXCH.64 URZ, [UR5+0x40], UR10 ;  /* 0x0000400a05ff75b2 */ /* 0x0002620008000100 */
[----:B------:R1:W1:Y:S01]  /*0630*/  SYNCS.EXCH.64 URZ, [UR5+0x20], UR10 ;  /* 0x0000200a05ff75b2 */ /* 0x0002620008000100 */
[----:B------:R1:W1:Y:S01]  /*0640*/  SYNCS.EXCH.64 URZ, [UR5+0x48], UR10 ;  /* 0x0000480a05ff75b2 */ /* 0x0002620008000100 */
[----:B------:R-:W-:Y:S01]  /*0650*/  NOP ;  /* 0x0000000000007918 */ /* 0x000fe20000000000 */
.L_x_9:
[----:B------:R-:W2:Y:S01]  /*0660*/  SHFL.IDX PT, R2, R101, RZ, 0x1f ;  /* 0x00001fff65027589 */ /* 0x000ea200000e0000 */
[----:B------:R-:W-:Y:S01]  /*0670*/  NOP ;  /* 0x0000000000007918 */ /* 0x000fe20000000000 */
[----:B--2---:R-:W-:-:S13]  /*0680*/  ISETP.NE.AND P0, PT, R2, 0x1, PT ;  /* 0x000000010200780c */ /* 0x004fda0003f05270 */
[----:B------:R-:W-:Y:S05]  /*0690*/  @P0 BRA `(.L_x_10) ;  /* 0x0000000000480947 */ /* 0x000fea0003800000 */
[----:B------:R-:W2:Y:S01]  /*06a0*/  S2UR UR7, SR_CgaCtaId ;  /* 0x00000000000779c3 */ /* 0x000ea20000008800 */
[----:B------:R-:W-:Y:S01]  /*06b0*/  UMOV UR9, 0x400 ;  /* 0x0000040000097882 */ /* 0x000fe20000000000 */
[----:B-1----:R-:W-:Y:S01]  /*06c0*/  UMOV UR5, 0x20 ;  /* 0x0000002000057882 */ /* 0x002fe20000000000 */
[----:B------:R-:W-:Y:S01]  /*06d0*/  UMOV UR4, 0x80 ;  /* 0x0000008000047882 */ /* 0x000fe20000000000 */
[----:B------:R-:W-:-:S04]  /*06e0*/  UIADD3 UR10, UPT, UPT, -UR5, 0x100000, URZ ;  /* 0x00100000050a7890 */ /* 0x000fc8000fffe1ff */
[----:B------:R-:W-:Y:S02]  /*06f0*/  USHF.L.U32 UR11, UR10, 0xb, URZ ;  /* 0x0000000b0a0b7899 */ /* 0x000fe400080006ff */
[----:B------:R-:W-:Y:S02]  /*0700*/  USHF.L.U32 UR10, UR10, 0x1, URZ ;  /* 0x000000010a0a7899 */ /* 0x000fe400080006ff */
[----:B------:R-:W-:-:S04]  /*0710*/  UIADD3 UR4, UPT, UPT, -UR4, 0x100000, URZ ;  /* 0x0010000004047890 */ /* 0x000fc8000fffe1ff */
[----:B------:R-:W-:Y:S02]  /*0720*/  USHF.L.U32 UR5, UR4, 0xb, URZ ;  /* 0x0000000b04057899 */ /* 0x000fe400080006ff */
[----:B------:R-:W-:Y:S01]  /*0730*/  USHF.L.U32 UR4, UR4, 0x1, URZ ;  /* 0x0000000104047899 */ /* 0x000fe200080006ff */
[----:B------:R-:W-:Y:S01]  /*0740*/  ELECT P0, URZ, PT ;  /* 0x0000000000ff782f */ /* 0x000fe20003800000 */
[----:B--2---:R-:W-:Y:S01]  /*0750*/  ULEA UR7, UR7, UR9, 0x18 ;  /* 0x0000000907077291 */ /* 0x004fe2000f8ec0ff */
[----:B------:R-:W1:Y:S11]  /*0760*/  FENCE.VIEW.ASYNC.S ;  /* 0x00000000000073c6 */ /* 0x000e760000000000 */
[----:B-1----:R2:W1:Y:S01]  /*0770*/  SYNCS.EXCH.64 URZ, [UR7+0x50], UR10 ;  /* 0x0000500a07ff75b2 */ /* 0x0024620008000100 */
[----:B------:R2:W1:Y:S01]  /*0780*/  SYNCS.EXCH.64 URZ, [UR7+0x60], UR4 ;  /* 0x0000600407ff75b2 */ /* 0x0004620008000100 */
[----:B------:R2:W1:Y:S01]  /*0790*/  SYNCS.EXCH.64 URZ, [UR7+0x58], UR10 ;  /* 0x0000580a07ff75b2 */ /* 0x0004620008000100 */
[----:B------:R2:W1:Y:S02]  /*07a0*/  SYNCS.EXCH.64 URZ, [UR7+0x68], UR4 ;  /* 0x0000680407ff75b2 */ /* 0x0004640008000100 */
[----:B--2---:R-:W-:Y:S01]  /*07b0*/  NOP ;  /* 0x0000000000007918 */ /* 0x004fe20000000000 */
.L_x_10:
[----:B------:R-:W2:Y:S01]  /*07c0*/  SHFL.IDX PT, R2, R101, RZ, 0x1f ;  /* 0x00001fff65027589 */ /* 0x000ea200000e0000 */
[----:B------:R-:W-:Y:S01]  /*07d0*/  NOP ;  /* 0x0000000000007918 */ /* 0x000fe20000000000 */
[----:B--2---:R-:W-:-:S13]  /*07e0*/  ISETP.NE.AND P0, PT, R2, 0x3, PT ;  /* 0x000000030200780c */ /* 0x004fda0003f05270 */
[----:B------:R-:W-:Y:S05]  /*07f0*/  @P0 BRA `(.L_x_11) ;  /* 0x0000000000300947 */ /* 0x000fea0003800000 */
[----:B-1----:R-:W1:Y:S01]  /*0800*/  S2UR UR5, SR_CgaCtaId ;  /* 0x00000000000579c3 */ /* 0x002e620000008800 */
        /* <DEDUP_REMOVED lines=8> */
[----:B-1----:R2:W1:Y:S01]  /*0890*/  SYNCS.EXCH.64 URZ, [UR5+0x70], UR10 ;  /* 0x0000700a05ff75b2 */ /* 0x0024620008000100 */
[----:B------:R2:W1:Y:S02]  /*08a0*/  SYNCS.EXCH.64 URZ, [UR5+0x78], UR10 ;  /* 0x0000780a05ff75b2 */ /* 0x0004640008000100 */
[----:B--2---:R-:W-:Y:S01]  /*08b0*/  NOP ;  /* 0x0000000000007918 */ /* 0x004fe20000000000 */
.L_x_11:
[----:B------:R-:W2:Y:S01]  /*08c0*/  SHFL.IDX PT, R2, R101, RZ, 0x1f ;  /* 0x00001fff65027589 */ /* 0x000ea200000e0000 */
[----:B------:R-:W-:Y:S01]  /*08d0*/  NOP ;  /* 0x0000000000007918 */ /* 0x000fe20000000000 */
[----:B--2---:R-:W-:-:S13]  /*08e0*/  ISETP.NE.AND P0, PT, R2, 0x4, PT ;  /* 0x000000040200780c */ /* 0x004fda0003f05270 */
[----:B------:R-:W-:Y:S05]  /*08f0*/  @P0 BRA `(.L_x_12) ;  /* 0x00000000004c0947 */ /* 0x000fea0003800000 */
[----:B-1----:R-:W1:Y:S01]  /*0900*/  S2UR UR5, SR_CgaCtaId ;  /* 0x00000000000579c3 */ /* 0x002e620000008800 */
[----:B------:R-:W-:Y:S01]  /*0910*/  UMOV UR9, 0x100 ;  /* 0x0000010000097882 */ /* 0x000fe20000000000 */
[----:B------:R-:W-:Y:S01]  /*0920*/  UMOV UR7, 0x400 ;  /* 0x0000040000077882 */ /* 0x000fe20000000000 */
[----:B------:R-:W-:Y:S01]  /*0930*/  USEL UR9, UR9, 0xe0, UP2 ;  /* 0x000000e009097887 */ /* 0x000fe20009000000 */
[----:B------:R-:W-:Y:S01]  /*0940*/  UMOV UR4, 0x1 ;  /* 0x0000000100047882 */ /* 0x000fe20000000000 */
[----:B------:R-:W-:Y:S01]  /*0950*/  ELECT P0, URZ, PT ;  /* 0x0000000000ff782f */ /* 0x000fe20003800000 */
[----:B------:R-:W-:-:S04]  /*0960*/  UIADD3 UR10, UPT, UPT, -UR4, 0x100000, URZ ;  /* 0x00100000040a7890 */ /* 0x000fc8000fffe1ff */
[----:B------:R-:W-:Y:S02]  /*0970*/  USHF.L.U32 UR11, UR10, 0xb, URZ ;  /* 0x0000000b0a0b7899 */ /* 0x000fe400080006ff */
[----:B------:R-:W-:Y:S02]  /*0980*/  USHF.L.U32 UR10, UR10, 0x1, URZ ;  /* 0x000000010a0a7899 */ /* 0x000fe400080006ff */
[----:B------:R-:W-:-:S04]  /*0990*/  UIADD3 UR12, UPT, UPT, -UR9, 0x100000, URZ ;  /* 0x00100000090c7890 */ /* 0x000fc8000fffe1ff */
[----:B------:R-:W-:Y:S02]  /*09a0*/  USHF.L.U32 UR13, UR12, 0xb, URZ ;  /* 0x0000000b0c0d7899 */ /* 0x000fe400080006ff */
[----:B------:R-:W-:Y:S02]  /*09b0*/  USHF.L.U32 UR12, UR12, 0x1, URZ ;  /* 0x000000010c0c7899 */ /* 0x000fe400080006ff */
[----:B-1----:R-:W-:Y:S01]  /*09c0*/  ULEA UR5, UR5, UR7, 0x18 ;  /* 0x0000000705057291 */ /* 0x002fe2000f8ec0ff */
[----:B------:R-:W1:Y:S11]  /*09d0*/  FENCE.VIEW.ASYNC.S ;  /* 0x00000000000073c6 */ /* 0x000e760000000000 */
[----:B-1----:R2:W1:Y:S01]  /*09e0*/  SYNCS.EXCH.64 URZ, [UR5+0x80], UR10 ;  /* 0x0000800a05ff75b2 */ /* 0x0024620008000100 */
[----:B------:R2:W1:Y:S01]  /*09f0*/  SYNCS.EXCH.64 URZ, [UR5+0x90], UR12 ;  /* 0x0000900c05ff75b2 */ /* 0x0004620008000100 */
[----:B------:R2:W1:Y:S01]  /*0a00*/  SYNCS.EXCH.64 URZ, [UR5+0x88], UR10 ;  /* 0x0000880a05ff75b2 */ /* 0x0004620008000100 */
[----:B------:R2:W1:Y:S02]  /*0a10*/  SYNCS.EXCH.64 URZ, [UR5+0x98], UR12 ;  /* 0x0000980c05ff75b2 */ /* 0x0004640008000100 */
[----:B--2---:R-:W-:Y:S01]  /*0a20*/  NOP ;  /* 0x0000000000007918 */ /* 0x004fe20000000000 */
.L_x_12:
        /* <DEDUP_REMOVED lines=20> */
[----:B------:R2:W1:Y:S01]  /*0b70*/  SYNCS.EXCH.64 URZ, [UR7+0xc8], UR4 ;  /* 0x0000c80407ff75b2 */ /* 0x0004620008000100 */
[----:B------:R2:W1:Y:S01]  /*0b80*/  SYNCS.EXCH.64 URZ, [UR7+0xb0], UR10 ;  /* 0x0000b00a07ff75b2 */ /* 0x0004620008000100 */
[----:B------:R2:W1:Y:S01]  /*0b90*/  SYNCS.EXCH.64 URZ, [UR7+0xd0], UR4 ;  /* 0x0000d00407ff75b2 */ /* 0x0004620008000100 */
[----:B------:R2:W1:Y:S01]  /*0ba0*/  SYNCS.EXCH.64 URZ, [UR7+0xb8], UR10 ;  /* 0x0000b80a07ff75b2 */ /* 0x0004620008000100 */
[----:B------:R2:W1:Y:S02]  /*0bb0*/  SYNCS.EXCH.64 URZ, [UR7+0xd8], UR4 ;  /* 0x0000d80407ff75b2 */ /* 0x0004640008000100 */
[----:B--2---:R-:W-:Y:S01]  /*0bc0*/  NOP ;  /* 0x0000000000007918 */ /* 0x004fe20000000000 */
.L_x_13:
        /* <DEDUP_REMOVED lines=18> */
.L_x_14:
[----:B-1----:R-:W1:Y:S01]  /*0cf0*/  S2UR UR5, SR_CTAID.X ;  /* 0x00000000000579c3 */ /* 0x002e620000002500 */
[----:B------:R-:W-:-:S05]  /*0d00*/  CS2R.32 R96, SR_CgaSize ;  /* 0x0000000000607805 */ /* 0x000fca0000008a00 */
[----:B------:R-:W-:-:S05]  /*0d10*/  IMAD R96, R96, -0xa0, RZ ;  /* 0xffffff6060607824 */ /* 0x000fca00078e02ff */
[----:B------:R-:W-:-:S14]  /*0d20*/  R2UR UR9, R96 ;  /* 0x00000000600972ca */ /* 0x000fdc00000e0000 */
[----:B------:R-:W2:Y:S01]  /*0d30*/  LDCU UR9, c[0x0][UR9+0x2b0] ;  /* 0x00005600090977ac */ /* 0x000ea20008000800 */
[----:B------:R-:W-:Y:S01]  /*0d40*/  NOP ;  /* 0x0000000000007918 */ /* 0x000fe20000000000 */
[----:B------:R-:W-:-:S05]  /*0d50*/  CS2R.32 R96, SR_CgaSize ;  /* 0x0000000000607805 */ /* 0x000fca0000008a00 */
[----:B------:R-:W-:-:S05]  /*0d60*/  IMAD R96, R96, -0xa0, RZ ;  /* 0xffffff6060607824 */ /* 0x000fca00078e02ff */
[----:B------:R-:W-:-:S14]  /*0d70*/  R2UR UR7, R96 ;  /* 0x00000000600772ca */ /* 0x000fdc00000e0000 */
[----:B------:R-:W3:Y:S01]  /*0d80*/  LDCU UR7, c[0x0][UR7+0x2b4] ;  /* 0x00005680070777ac */ /* 0x000ee20008000800 */
[----:B------:R-:W4:Y:S08]  /*0d90*/  S2UR UR4, SR_CTAID.Y ;  /* 0x00000000000479c3 */ /* 0x000f300000002600 */
[----:B------:R-:W3:Y:S01]  /*0da0*/  LDC R9, c[0x0][0xb24] ;  /* 0x0002c900ff097b82 */ /* 0x000ee20000000800 */
[----:B-1----:R-:W-:-:S02]  /*0db0*/  I2FP.F32.U32 R4, UR5 ;  /* 0x0000000500047c45 */ /* 0x002fc40008201000 */
[----:B------:R-:W-:-:S05]  /*0dc0*/  CS2R.32 R5, SR_CgaSize ;  /* 0x0000000000057805 */ /* 0x000fca0000008a00 */
[----:B------:R-:W-:-:S06]  /*0dd0*/  IMAD R5, R5, -0xa0, RZ ;  /* 0xffffff6005057824 */ /* 0x000fcc00078e02ff */
[----:B------:R-:W1:Y:S01]  /*0de0*/  LDC R5, c[0x0][R5+0x2a0] ;  /* 0x0000a80005057b82 */ /* 0x000e620000000800 */
[----:B------:R-:W-:Y:S01]  /*0df0*/  MOV R21, UR5 ;  /* 0x0000000500157c02 */ /* 0x000fe20008000f00 */
[----:B--2---:R-:W-:Y:S01]  /*0e00*/  FMUL R4, R4, UR9 ;  /* 0x0000000904047c20 */ /* 0x004fe20008400000 */
[----:B----4-:R-:W-:Y:S02]  /*0e10*/  I2FP.F32.U32 R2, UR4 ;  /* 0x0000000400027c45 */ /* 0x010fe40008201000 */
[----:B------:R-:W-:-:S05]  /*0e20*/  CS2R.32 R3, SR_CgaSize ;  /* 0x0000000000037805 */ /* 0x000fca0000008a00 */
[----:B------:R-:W-:-:S06]  /*0e30*/  IMAD R3, R3, -0xa0, RZ ;  /* 0xffffff6003037824 */ /* 0x000fcc00078e02ff */
[----:B------:R-:W2:Y:S01]  /*0e40*/  LDC R3, c[0x0][R3+0x2a4] ;  /* 0x0000a90003037b82 */ /* 0x000ea20000000800 */
[----:B------:R-:W4:Y:S01]  /*0e50*/  F2I.U32.TRUNC.NTZ R96, R4 ;  /* 0x0000000400607305 */ /* 0x000f22000020f000 */
[----:B------:R-:W-:Y:S01]  /*0e60*/  MOV R20, UR4 ;  /* 0x0000000400147c02 */ /* 0x000fe20008000f00 */
[----:B---3--:R-:W-:-:S05]  /*0e70*/  FMUL R2, R2, UR7 ;  /* 0x0000000702027c20 */ /* 0x008fca0008400000 */
[----:B------:R-:W-:Y:S01]  /*0e80*/  BAR.SYNC.DEFER_BLOCKING 0x0 ;  /* 0x0000000000007b1d */ /* 0x000fe20000010000 */
[----:B------:R-:W-:-:S05]  /*0e90*/  ISETP.GE.AND P0, PT, R9, 0x1, PT ;  /* 0x000000010900780c */ /* 0x000fca0003f06270 */
[----:B------:R-:W3:Y:S02]  /*0ea0*/  F2I.U32.TRUNC.NTZ R94, R2 ;  /* 0x00000002005e7305 */ /* 0x000ee4000020f000 */
[----:B------:R-:W2:Y:S01]  /*0eb0*/  S2UR UR36, SR_CTAID.Z ;  /* 0x00000000002479c3 */ /* 0x000ea20000002700 */
[----:B----4-:R-:W-:-:S05]  /*0ec0*/  IADD3 R96, PT, PT, -R96, RZ, RZ ;  /* 0x000000ff60607210 */ /* 0x010fca0007ffe1ff */
[----:B-1----:R-:W-:Y:S01]  /*0ed0*/  IMAD R96, R5, R96, UR5 ;  /* 0x0000000505607e24 */ /* 0x002fe2000f8e0260 */
[----:B---3--:R-:W-:-:S05]  /*0ee0*/  IADD3 R94, PT, PT, -R94, RZ, RZ ;  /* 0x000000ff5e5e7210 */ /* 0x008fca0007ffe1ff */
[----:B--2---:R-:W-:Y:S01]  /*0ef0*/  IMAD R94, R3, R94, UR4 ;  /* 0x00000004035e7e24 */ /* 0x004fe2000f8e025e */
[----:B------:R-:W-:Y:S06]  /*0f00*/  @!P0 BRA `(.L_x_15) ;  /* 0x0000000000b88947 */ /* 0x000fec0003800000 */
[----:B------:R-:W1:Y:S01]  /*0f10*/  LDC.64 R4, c[0x0][0xb18] ;  /* 0x0002c600ff047b82 */ /* 0x000e620000000a00 */
[----:B------:R-:W-:-:S07]  /*0f20*/  ISETP.NE.AND P0, PT, R9, 0x1, PT ;  /* 0x000000010900780c */ /* 0x000fce0003f05270 */
[----:B------:R-:W2:Y:S08]  /*0f30*/  LDC R10, c[0x0][0xb0c] ;  /* 0x0002c300ff0a7b82 */ /* 0x000eb00000000800 */
[----:B------:R-:W3:Y:S08]  /*0f40*/  LDC R11, c[0x0][0x370] ;  /* 0x0000dc00ff0b7b82 */ /* 0x000ef00000000800 */
[----:B------:R-:W4:Y:S01]  /*0f50*/  LDC R12, c[0x0][0x374] ;  /* 0x0000dd00ff0c7b82 */ /* 0x000f220000000800 */
[----:B-1----:R-:W-:-:S07]  /*0f60*/  ISETP.NE.AND P1, PT, R4, 0x1, PT ;  /* 0x000000010400780c */ /* 0x002fce0003f25270 */
[----:B------:R-:W3:Y:S01]  /*0f70*/  LDC.64 R6, c[0x0][0xb10] ;  /* 0x0002c400ff067b82 */ /* 0x000ee20000000a00 */
[----:B--2---:R-:W-:-:S07]  /*0f80*/  ISETP.NE.AND P2, PT, R10, 0x1, PT ;  /* 0x000000010a00780c */ /* 0x004fce0003f45270 */
[----:B------:R-:W1:Y:S08]  /*0f90*/  LDC R8, c[0x0][0xb20] ;  /* 0x0002c800ff087b82 */ /* 0x000e700000000800 */
[----:B------:R-:W2:Y:S01]  /*0fa0*/  LDC.64 R2, c[0x0][0xb28] ;  /* 0x0002ca00ff027b82 */ /* 0x000ea20000000a00 */
[----:B----4-:R-:W-:-:S04]  /*0fb0*/  IMAD.HI.U32 R13, R12, R5, RZ ;  /* 0x000000050c0d7227 */ /* 0x010fc800078e00ff */
[----:B------:R-:W-:-:S04]  /*0fc0*/  IMAD.HI.U32 R5, R20, R5, RZ ;  /* 0x0000000514057227 */ /* 0x000fc800078e00ff */
[----:B---3--:R-:W-:-:S04]  /*0fd0*/  IMAD.HI.U32 R14, R11, R6, RZ ;  /* 0x000000060b0e7227 */ /* 0x008fc800078e00ff */
[C---:B------:R-:W-:Y:S01]  /*0fe0*/  IMAD.HI.U32 R16, R21.reuse, R6, RZ ;  /* 0x0000000615107227 */ /* 0x040fe200078e00ff */
[-C--:B------:R-:W-:Y:S02]  /*0ff0*/  @P2 SHF.R.U32.HI R11, RZ, R7.reuse, R14 ;  /* 0x00000007ff0b2219 */ /* 0x080fe4000001160e */
[-C--:B-1----:R-:W-:Y:S02]  /*1000*/  @P1 SHF.R.U32.HI R12, RZ, R8.reuse, R13 ;  /* 0x00000008ff0c1219 */ /* 0x082fe4000001160d */
[----:B------:R-:W-:Y:S02]  /*1010*/  SHF.R.U32.HI R5, RZ, R8, R5 ;  /* 0x00000008ff057219 */ /* 0x000fe40000011605 */
[----:B------:R-:W-:Y:S02]  /*1020*/  SHF.R.U32.HI R16, RZ, R7, R16 ;  /* 0x00000007ff107219 */ /* 0x000fe40000011610 */
[----:B------:R-:W-:Y:S01]  /*1030*/  SEL R5, R20, R5, !P1 ;  /* 0x0000000514057207 */ /* 0x000fe20004800000 */
[----:B--2---:R-:W-:Y:S01]  /*1040*/  IMAD.HI.U32 R14, R12, R2, RZ ;  /* 0x000000020c0e7227 */ /* 0x004fe200078e00ff */
[----:B------:R-:W-:-:S02]  /*1050*/  SEL R7, R21, R16, !P2 ;  /* 0x0000001015077207 */ /* 0x000fc40005000000 */
[----:B------:R-:W-:Y:S01]  /*1060*/  IADD3 R13, PT, PT, -R5, RZ, RZ ;  /* 0x000000ff050d7210 */ /* 0x000fe20007ffe1ff */
[----:B------:R-:W-:Y:S01]  /*1070*/  IMAD.HI.U32 R6, R11, R2, RZ ;  /* 0x000000020b067227 */ /* 0x000fe200078e00ff */
[----:B------:R-:W-:-:S03]  /*1080*/  @P0 SHF.R.U32.HI R12, RZ, R3, R14 ;  /* 0x00000003ff0c0219 */ /* 0x000fc6000001160e */
[----:B------:R-:W-:Y:S01]  /*1090*/  IMAD R13, R4, R13, R20 ;  /* 0x0000000d040d7224 */ /* 0x000fe200078e0214 */
[----:B------:R-:W-:Y:S01]  /*10a0*/  @P0 SHF.R.U32.HI R11, RZ, R3, R6 ;  /* 0x00000003ff0b0219 */ /* 0x000fe20000011606 */
[----:B------:R-:W-:-:S04]  /*10b0*/  IMAD R12, R12, R9, RZ ;  /* 0x000000090c0c7224 */ /* 0x000fc800078e02ff */
[----:B------:R-:W-:Y:S01]  /*10c0*/  IMAD R6, R11, R9, RZ ;  /* 0x000000090b067224 */ /* 0x000fe200078e02ff */
[----:B------:R-:W-:-:S04]  /*10d0*/  ISETP.GE.AND P1, PT, R5, R12, PT ;  /* 0x0000000c0500720c */ /* 0x000fc80003f26270 */
[----:B------:R-:W-:Y:S01]  /*10e0*/  ISETP.GE.OR P1, PT, R7, R6, P1 ;  /* 0x000000060700720c */ /* 0x000fe20000f26670 */
[----:B------:R-:W-:-:S05]  /*10f0*/  IMAD.HI.U32 R6, R5, R2, RZ ;  /* 0x0000000205067227 */ /* 0x000fca00078e00ff */
[----:B------:R-:W-:-:S04]  /*1100*/  SHF.R.U32.HI R6, RZ, R3, R6 ;  /* 0x00000003ff067219 */ /* 0x000fc80000011606 */
[----:B------:R-:W-:-:S03]  /*1110*/  SEL R6, R5, R6, !P0 ;  /* 0x0000000605067207 */ /* 0x000fc60004000000 */
[----:B------:R-:W-:Y:S01]  /*1120*/  @!P1 IMAD.HI.U32 R8, R7, R2, RZ ;  /* 0x0000000207089227 */ /* 0x000fe200078e00ff */
[----:B------:R-:W-:-:S04]  /*1130*/  IADD3 R2, PT, PT, -R6, RZ, RZ ;  /* 0x000000ff06027210 */ /* 0x000fc80007ffe1ff */
[----:B------:R-:W-:Y:S01]  /*1140*/  @!P1 SHF.R.U32.HI R8, RZ, R3, R8 ;  /* 0x00000003ff089219 */ /* 0x000fe20000011608 */
[----:B------:R-:W-:-:S03]  /*1150*/  IMAD R2, R9, R2, R5 ;  /* 0x0000000209027224 */ /* 0x000fc600078e0205 */
[----:B------:R-:W-:-:S05]  /*1160*/  @!P1 SEL R3, R7, R8, !P0 ;  /* 0x0000000807039207 */ /* 0x000fca0004000000 */
[--C-:B------:R-:W-:Y:S02]  /*1170*/  @!P1 IMAD.IADD R6, R6, 0x1, -R3.reuse ;  /* 0x0000000106069824 */ /* 0x100fe400078e0a03 */
[----:B------:R-:W-:Y:S01]  /*1180*/  @!P1 IMAD R3, R2, R11, R3 ;  /* 0x0000000b02039224 */ /* 0x000fe200078e0203 */
[----:B------:R-:W-:Y:S01]  /*1190*/  IADD3 R2, PT, PT, -R7, RZ, RZ ;  /* 0x000000ff07027210 */ /* 0x000fe20007ffe1ff */
[----:B------:R-:W-:Y:S02]  /*11a0*/  @!P1 IMAD R5, R6, R9, R7 ;  /* 0x0000000906059224 */ /* 0x000fe400078e0207 */
[----:B------:R-:W-:Y:S02]  /*11b0*/  @!P1 IMAD.MOV.U32 R7, RZ, RZ, R3 ;  /* 0x000000ffff079224 */ /* 0x000fe400078e0003 */
[----:B------:R-:W-:Y:S02]  /*11c0*/  IMAD R2, R10, R2, R21 ;  /* 0x000000020a027224 */ /* 0x000fe400078e0215 */
[----:B------:R-:W-:-:S02]  /*11d0*/  IMAD R20, R5, R4, R13 ;  /* 0x0000000405147224 */ /* 0x000fc400078e020d */
[----:B------:R-:W-:Y:S02]  /*11e0*/  IMAD R21, R7, R10, R2 ;  /* 0x0000000a07157224 */ /* 0x000fe400078e0202 */
.L_x_15:
[----:B------:R-:W1:Y:S01]  /*11f0*/  LDCU UR4, c[0x0][0xb30] ;  /* 0x00016600ff0477ac */ /* 0x000e620008000800 */
[----:B------:R-:W2:Y:S08]  /*1200*/  S2UR UR37, SR_CgaCtaId ;  /* 0x00000000002579c3 */ /* 0x000eb00000008800 */
[----:B------:R-:W3:Y:S01]  /*1210*/  LDC R40, c[0x0][0xb24] ;  /* 0x0002c900ff287b82 */ /* 0x000ee20000000800 */
[----:B-1----:R-:W-:-:S09]  /*1220*/  UISETP.NE.AND UP1, UPT, UR4, 0x1, UPT ;  /* 0x000000010400788c */ /* 0x002fd2000bf25270 */
[----:B--2---:R-:W-:Y:S05]  /*1230*/  BRA.U UP1, `(.L_x_16) ;  /* 0x0000000101407547 */ /* 0x004fea000b800000 */
[----:B------:R-:W1:Y:S08]  /*1240*/  LDC.64 R4, c[0x0][0xb10] ;  /* 0x0002c400ff047b82 */ /* 0x000e700000000a00 */
[----:B------:R-:W2:Y:S08]  /*1250*/  LDC.64 R2, c[0x0][0xb18] ;  /* 0x0002c600ff027b82 */ /* 0x000eb00000000a00 */
[----:B------:R-:W4:Y:S08]  /*1260*/  LDC R6, c[0x0][0xb20] ;  /* 0x0002c800ff067b82 */ /* 0x000f300000000800 */
[----:B------:R-:W3:Y:S01]  /*1270*/  LDC R8, c[0x0][0xb0c] ;  /* 0x0002c300ff087b82 */ /* 0x000ee20000000800 */
[----:B-1----:R-:W-:-:S05]  /*1280*/  IMAD.HI.U32 R4, R21, R4, RZ ;  /* 0x0000000415047227 */ /* 0x002fca00078e00ff */
[----:B------:R-:W-:Y:S01]  /*1290*/  SHF.R.U32.HI R4, RZ, R5, R4 ;  /* 0x00000005ff047219 */ /* 0x000fe20000011604 */
[----:B--2---:R-:W-:Y:S01]  /*12a0*/  IMAD.HI.U32 R3, R20, R3, RZ ;  /* 0x0000000314037227 */ /* 0x004fe200078e00ff */
[----:B------:R-:W-:-:S04]  /*12b0*/  ISETP.NE.AND P0, PT, R2, 0x1, PT ;  /* 0x000000010200780c */ /* 0x000fc80003f05270 */
[----:B----4-:R-:W-:-:S04]  /*12c0*/  SHF.R.U32.HI R3, RZ, R6, R3 ;  /* 0x00000006ff037219 */ /* 0x010fc80000011603 */
[----:B------:R-:W-:Y:S02]  /*12d0*/  SEL R3, R20, R3, !P0 ;  /* 0x0000000314037207 */ /* 0x000fe40004000000 */
[----:B---3--:R-:W-:-:S04]  /*12e0*/  ISETP.NE.AND P1, PT, R8, 0x1, PT ;  /* 0x000000010800780c */ /* 0x008fc80003f25270 */
[----:B------:R-:W-:-:S05]  /*12f0*/  SEL R4, R21, R4, !P1 ;  /* 0x0000000415047207 */ /* 0x000fca0004800000 */
[----:B------:R-:W-:Y:S02]  /*1300*/  IMAD.IADD R5, R3, 0x1, -R4 ;  /* 0x0000000103057824 */ /* 0x000fe400078e0a04 */
[----:B------:R-:W-:Y:S02]  /*1310*/  IMAD.IADD R3, R4, 0x1, -R3 ;  /* 0x0000000104037824 */ /* 0x000fe400078e0a03 */
[----:B------:R-:W-:Y:S02]  /*1320*/  IMAD R21, R5, R8, R21 ;  /* 0x0000000805157224 */ /* 0x000fe400078e0215 */
[----:B------:R-:W-:-:S07]  /*1330*/  IMAD R20, R3, R2, R20 ;  /* 0x0000000203147224 */ /* 0x000fce00078e0214 */
.L_x_16:
[----:B------:R-:W-:Y:S01]  /*1340*/  BAR.SYNC.DEFER_BLOCKING 0x0 ;  /* 0x0000000000007b1d */ /* 0x000fe20000010000 */
[----:B------:R-:W-:Y:S01]  /*1350*/  UISETP.NE.AND UP1, UPT, UR8, 0x2, UPT ;  /* 0x000000020800788c */ /* 0x000fe2000bf25270 */
[----:B------:R-:W-:Y:S02]  /*1360*/  ISETP.NE.OR P5, PT, R0, 0x2, !P5 ;  /* 0x000000020000780c */ /* 0x000fe40006fa5670 */
[----:B------:R-:W-:-:S06]  /*1370*/  LOP3.LUT R2, R108, 0x1f, RZ, 0xc0, !PT ;  /* 0x0000001f6c027812 */ /* 0x000fcc00078ec0ff */
[----:B------:R-:W-:Y:S05]  /*1380*/  BRA.U UP1, `(.L_x_17) ;  /* 0x0000001101847547 */ /* 0x000fea000b800000 */
[----:B------:R-:W1:Y:S01]  /*1390*/  LDCU UR13, c[0x0][0x38c] ;  /* 0x00007180ff0d77ac */ /* 0x000e620008000800 */
[----:B------:R-:W2:Y:S01]  /*13a0*/  LDC R9, c[0x0][0x370] ;  /* 0x0000dc00ff097b82 */ /* 0x000ea20000000800 */
[----:B------:R-:W-:Y:S01]  /*13b0*/  PLOP3.LUT P1, PT, PT, PT, UP2, 0x80, 0x8 ;  /* 0x000000000008781c */ /* 0x000fe20003f2f028 */
[----:B------:R-:W-:Y:S01]  /*13c0*/  HFMA2 R12, -RZ, RZ, 0, 0 ;  /* 0x00000000ff0c7431 */ /* 0x000fe200000001ff */
[----:B------:R-:W-:Y:S01]  /*13d0*/  ISETP.EQ.OR P4, PT, R2, RZ, P5 ;  /* 0x000000ff0200720c */ /* 0x000fe20002f82670 */
[----:B------:R-:W-:Y:S01]  /*13e0*/  IMAD.MOV.U32 R15, RZ, RZ, 0x1 ;  /* 0x00000001ff0f7424 */ /* 0x000fe200078e00ff */
[----:B------:R-:W-:Y:S01]  /*13f0*/  PLOP3.LUT P1, PT, P1, PT, PT, 0x8, 0x80 ;  /* 0x000000000080781c */ /* 0x000fe20000f2e170 */
[----:B------:R-:W-:Y:S01]  /*1400*/  IMAD.MOV.U32 R14, RZ, RZ, RZ ;  /* 0x000000ffff0e7224 */ /* 0x000fe200078e00ff */
[----:B------:R-:W-:Y:S01]  /*1410*/  MOV R8, 0x1 ;  /* 0x0000000100087802 */ /* 0x000fe20000000f00 */
[----:B------:R-:W4:Y:S01]  /*1420*/  LDC R0, c[0x0][0x374] ;  /* 0x0000dd00ff007b82 */ /* 0x000f220000000800 */
[----:B------:R-:W-:Y:S01]  /*1430*/  IMAD.MOV.U32 R10, RZ, RZ, RZ ;  /* 0x000000ffff0a7224 */ /* 0x000fe200078e00ff */
[----:B------:R-:W2:Y:S01]  /*1440*/  LDCU.64 UR22, c[0x0][0x348] ;  /* 0x00006900ff1677ac */ /* 0x000ea20008000a00 */
[----:B------:R-:W-:Y:S01]  /*1450*/  UMOV UR6, URZ ;  /* 0x000000ff00067c82 */ /* 0x000fe20008000000 */
[----:B-1----:R-:W-:-:S04]  /*1460*/  UIADD3 UR5, UPT, UPT, UR13, 0x7f, URZ ;  /* 0x0000007f0d057890 */ /* 0x002fc8000fffe0ff */
[----:B------:R-:W-:-:S04]  /*1470*/  USHF.R.S32.HI UR4, URZ, 0x1f, UR5 ;  /* 0x0000001fff047899 */ /* 0x000fc80008011405 */
[----:B------:R-:W-:-:S04]  /*1480*/  ULEA.HI UR4, UR4, UR5, URZ, 0x7 ;  /* 0x0000000504047291 */ /* 0x000fc8000f8f38ff */
[----:B------:R-:W-:Y:S02]  /*1490*/  USHF.R.S32.HI UR15, URZ, 0x7, UR4 ;  /* 0x00000007ff0f7899 */ /* 0x000fe40008011404 */
[----:B------:R-:W-:Y:S02]  /*14a0*/  UIADD3 UR4, UPT, UPT, UR13, -0x1, URZ ;  /* 0xffffffff0d047890 */ /* 0x000fe4000fffe0ff */
[----:B------:R-:W-:Y:S02]  /*14b0*/  UISETP.LT.U32.AND UP0, UPT, UR15, 0x5, UPT ;  /* 0x000000050f00788c */ /* 0x000fe4000bf01070 */
[----:B------:R-:W-:Y:S02]  /*14c0*/  UISETP.GE.U32.AND UP1, UPT, UR4, -0xff, UPT ;  /* 0xffffff010400788c */ /* 0x000fe4000bf26070 */
[----:B------:R-:W-:Y:S02]  /*14d0*/  USEL UR14, UR15, 0x5, UP0 ;  /* 0x000000050f0e7887 */ /* 0x000fe40008000000 */
[----:B------:R-:W-:-:S02]  /*14e0*/  UIADD3 UR13, UPT, UPT, UR13, 0xfe, URZ ;  /* 0x000000fe0d0d7890 */ /* 0x000fc4000fffe0ff */
[----:B------:R-:W-:Y:S02]  /*14f0*/  UIADD3 UR5, UPT, UPT, UR14, -0x1, URZ ;  /* 0xffffffff0e057890 */ /* 0x000fe4000fffe0ff */
[----:B------:R-:W-:-:S03]  /*1500*/  UIADD3 UR7, UPT, UPT, UR15, -UR14, URZ ;  /* 0x8000000e0f077290 */ /* 0x000fc6000fffe0ff */
[----:B------:R-:W-:-:S04]  /*1510*/  @UP1 UIADD3 UR5, UPT, UPT, UR14, URZ, URZ ;  /* 0x000000ff0e051290 */ /* 0x000fc8000fffe0ff */
[----:B--2---:R-:W-:-:S12]  /*1520*/  UIADD3 UR5, UPT, UPT, UR5, 0x1, URZ ;  /* 0x0000000105057890 */ /* 0x004fd8000fffe0ff */
.L_x_35:
[----:B------:R-:W-:Y:S01]  /*1530*/  UISETP.NE.AND UP0, UPT, UR37, URZ, UPT ;  /* 0x000000ff2500728c */ /* 0x000fe2000bf05270 */
[----:B------:R-:W1:Y:S08]  /*1540*/  S2UR UR37, SR_CgaCtaId ;  /* 0x00000000002579c3 */ /* 0x000e700000008800 */
[----:B------:R-:W-:Y:S05]  /*1550*/  BRA.U UP0, `(.L_x_18) ;  /* 0x0000000100347547 */ /* 0x000fea000b800000 */
[----:B------:R-:W2:Y:S01]  /*1560*/  S2R R2, SR_CgaCtaId ;  /* 0x0000000000027919 */ /* 0x000ea20000008800 */
[----:B------:R-:W-:-:S04]  /*1570*/  MOV R3, 0x400 ;  /* 0x0000040000037802 */ /* 0x000fc80000000f00 */
[----:B--2---:R-:W-:Y:S02]  /*1580*/  LEA R3, R2, R3, 0x18 ;  /* 0x0000000302037211 */ /* 0x004fe400078ec0ff */
[----:B------:R-:W-:-:S03]  /*1590*/  SHF.L.U32 R2, R8, 0x1f, RZ ;  /* 0x0000001f08027819 */ /* 0x000fc600000006ff */
[----:B------:R-:W-:-:S04]  /*15a0*/  IMAD R3, R10, 0x8, R3 ;  /* 0x000000080a037824 */ /* 0x000fc800078e0203 */
[----:B------:R-:W2:Y:S02]  /*15b0*/  SYNCS.PHASECHK.TRANS64.TRYWAIT P0, [R3+URZ+0xf0], R2 ;  /* 0x0000f002030075a7 */ /* 0x000ea400080011ff */
[----:B--2---:R-:W-:Y:S05]  /*15c0*/  @!P0 BRA `(.L_x_19) ;  /* 0x0000005c00208947 */ /* 0x004fea0003800000 */
.L_x_106:
[----:B------:R-:W-:Y:S01]  /*15d0*/  VIADD R10, R10, 0x1 ;  /* 0x000000010a0a7836 */ /* 0x000fe20000000000 */
[----:B------:R2:W-:Y:S04]  /*15e0*/  SYNCS.ARRIVE.TRANS64.A1T0 RZ, [R3+URZ+0xe0], RZ ;  /* 0x0000e0ff03ff79a7 */ /* 0x0005e800081000ff */
[----:B------:R-:W-:-:S04]  /*15f0*/  ISETP.NE.AND P0, PT, R10, 0x2, PT ;  /* 0x000000020a00780c */ /* 0x000fc80003f05270 */
[----:B------:R-:W-:Y:S02]  /*1600*/  SEL R10, R10, RZ, P0 ;  /* 0x000000ff0a0a7207 */ /* 0x000fe40000000000 */
[----:B--2---:R-:W-:-:S04]  /*1610*/  SEL R3, RZ, 0x1, P0 ;  /* 0x00000001ff037807 */ /* 0x004fc80000000000 */
[----:B------:R-:W-:-:S07]  /*1620*/  LOP3.LUT R8, R8, R3, RZ, 0x3c, !PT ;  /* 0x0000000308087212 */ /* 0x000fce00078e3cff */
.L_x_18:
[----:B------:R-:W-:Y:S01]  /*1630*/  UMOV UR4, 0x400 ;  /* 0x0000040000047882 */ /* 0x000fe20000000000 */
[----:B------:R-:W-:Y:S01]  /*1640*/  SHF.L.U32 R2, R15, 0x1f, RZ ;  /* 0x0000001f0f027819 */ /* 0x000fe200000006ff */
[----:B-1----:R-:W-:Y:S01]  /*1650*/  ULEA UR4, UR37, UR4, 0x18 ;  /* 0x0000000425047291 */ /* 0x002fe2000f8ec0ff */
[----:B------:R-:W-:Y:S01]  /*1660*/  R2UR UR35, R21 ;  /* 0x00000000152372ca */ /* 0x000fe200000e0000 */
[----:B------:R-:W-:Y:S01]  /*1670*/  UISETP.GE.U32.AND UP0, UPT, UR13, 0xff, UPT ;  /* 0x000000ff0d00788c */ /* 0x000fe2000bf06070 */
[----:B------:R-:W-:Y:S01]  /*1680*/  R2UR UR11, R20 ;  /* 0x00000000140b72ca */ /* 0x000fe200000e0000 */
[----:B------:R-:W-:Y:S01]  /*1690*/  ULEA UR8, UR6, UR4, 0x3 ;  /* 0x0000000406087291 */ /* 0x000fe2000f8e18ff */
[----:B------:R-:W-:-:S08]  /*16a0*/  UMOV UR24, URZ ;  /* 0x000000ff00187c82 */ /* 0x000fd00008000000 */
[----:B------:R1:W2:Y:S01]  /*16b0*/  SYNCS.PHASECHK.TRANS64.TRYWAIT P0, [UR8+0x28], R2 ;  /* 0x00002802ff0075a7 */ /* 0x0002a20008001108 */
[----:B------:R-:W-:Y:S02]  /*16c0*/  USHF.L.U32 UR35, UR35, 0x6, URZ ;  /* 0x0000000623237899 */ /* 0x000fe400080006ff */
[----:B------:R-:W-:Y:S01]  /*16d0*/  USHF.L.U32 UR11, UR11, 0x7, URZ ;  /* 0x000000070b0b7899 */ /* 0x000fe200080006ff */
[----:B------:R-:W-:Y:S11]  /*16e0*/  BRA.U !UP0, `(.L_x_20) ;  /* 0x0000000108a87547 */ /* 0x000ff6000b800000 */
[----:B------:R-:W-:Y:S01]  /*16f0*/  UMOV UR16, URZ ;  /* 0x000000ff00107c82 */ /* 0x000fe20008000000 */
[----:B------:R-:W-:-:S05]  /*1700*/  UMOV UR17, UR6 ;  /* 0x0000000600117c82 */ /* 0x000fca0008000000 */
.L_x_25:
[----:B-1----:R-:W-:Y:S01]  /*1710*/  ULEA UR33, UR17, UR4, 0x3 ;  /* 0x0000000411217291 */ /* 0x002fe2000f8e18ff */
[----:B--2---:R-:W-:Y:S01]  /*1720*/  @!P5 MOV R3, 0x6000 ;  /* 0x000060000003d802 */ /* 0x004fe20000000f00 */
[----:B--2---:R-:W-:Y:S10]  /*1730*/  @P0 BRA `(.L_x_21) ;  /* 0x00000000000c0947 */ /* 0x004ff40003800000 */
[----:B------:R-:W-:-:S04]  /*1740*/  SHF.L.U32 R5, R15, 0x1f, RZ ;  /* 0x0000001f0f057819 */ /* 0x000fc800000006ff */
[----:B------:R-:W2:Y:S02]  /*1750*/  SYNCS.PHASECHK.TRANS64.TRYWAIT P0, [UR33+0x28], R5 ;  /* 0x00002805ff0075a7 */ /* 0x000ea40008001121 */
[----:B--2---:R-:W-:Y:S05]  /*1760*/  @!P0 BRA `(.L_x_22) ;  /* 0x0000005800cc8947 */ /* 0x004fea0003800000 */
.L_x_21:
[----:B------:R2:W-:Y:S01]  /*1770*/  @!P5 SYNCS.ARRIVE.TRANS64 RZ, [UR33], R3 ;  /* 0x00000003ffffd9a7 */ /* 0x0005e20008000021 */
[----:B------:R-:W-:Y:S04]  /*1780*/  BSSY.RECONVERGENT B0, `(.L_x_23) ;  /* 0x0000003000007945 */ /* 0x000fe80003800200 */
[----:B------:R-:W-:Y:S05]  /*1790*/  @P4 BRA `(.L_x_24) ;  /* 0x0000000000044947 */ /* 0x000fea0003800000 */
[----:B------:R-:W-:Y:S05]  /*17a0*/  BPT.TRAP 0x1 ;  /* 0x000000040000795c */ /* 0x000fea0000300000 */
.L_x_24:
[----:B------:R-:W-:Y:S05]  /*17b0*/  BSYNC.RECONVERGENT B0 ;  /* 0x0000000000007941 */ /* 0x000fea0003800200 */
.L_x_23:
[----:B------:R-:W-:Y:S02]  /*17c0*/  UIADD3 UR6, UPT, UPT, UR17, 0x1, URZ ;  /* 0x0000000111067890 */ /* 0x000fe4000fffe0ff */
[----:B------:R-:W-:Y:S02]  /*17d0*/  ULEA UR32, UR17, UR4, 0xd ;  /* 0x0000000411207291 */ /* 0x000fe4000f8e68ff */
[----:B------:R-:W-:Y:S02]  /*17e0*/  UISETP.NE.AND UP0, UPT, UR6, 0x5, UPT ;  /* 0x000000050600788c */ /* 0x000fe4000bf05270 */
[----:B------:R-:W-:Y:S02]  /*17f0*/  UIADD3 UR26, UP1, UPT, UR22, 0x80, URZ ;  /* 0x00000080161a7890 */ /* 0x000fe4000ff3e0ff */
[----:B------:R-:W-:Y:S02]  /*1800*/  USEL UR9, URZ, 0x1, UP0 ;  /* 0x00000001ff097887 */ /* 0x000fe40008000000 */
[----:B------:R-:W-:-:S02]  /*1810*/  USEL UR6, UR6, URZ, UP0 ;  /* 0x000000ff06067287 */ /* 0x000fc40008000000 */
[----:B------:R-:W-:Y:S02]  /*1820*/  UIADD3 UR20, UP0, UPT, UR22, 0x180, URZ ;  /* 0x0000018016147890 */ /* 0x000fe4000ff1e0ff */
[----:B------:R-:W-:Y:S01]  /*1830*/  ULEA UR8, UR6, UR4, 0x3 ;  /* 0x0000000406087291 */ /* 0x000fe2000f8e18ff */
[----:B------:R-:W-:Y:S01]  /*1840*/  LOP3.LUT R15, R15, UR9, RZ, 0x3c, !PT ;  /* 0x000000090f0f7c12 */ /* 0x000fe2000f8e3cff */
[----:B------:R-:W-:Y:S02]  /*1850*/  USHF.L.U32 UR34, UR16, 0x7, URZ ;  /* 0x0000000710227899 */ /* 0x000fe400080006ff */
[----:B------:R-:W-:Y:S01]  /*1860*/  UIADD3.X UR27, UPT, UPT, URZ, UR23, URZ, UP1, !UPT ;  /* 0x00000017ff1b7290 */ /* 0x000fe20008ffe4ff */
[----:B-1----:R-:W-:Y:S01]  /*1870*/  SHF.L.U32 R2, R15, 0x1f, RZ ;  /* 0x0000001f0f027819 */ /* 0x002fe200000006ff */
[----:B------:R-:W-:Y:S02]  /*1880*/  UIADD3 UR32, UPT, UPT, UR32, 0x4400, URZ ;  /* 0x0000440020207890 */ /* 0x000fe4000fffe0ff */
[----:B------:R-:W-:Y:S01]  /*1890*/  UIADD3.X UR21, UPT, UPT, URZ, UR23, URZ, UP0, !UPT ;  /* 0x00000017ff157290 */ /* 0x000fe200087fe4ff */
[----:B------:R1:W1:Y:S01]  /*18a0*/  SYNCS.PHASECHK.TRANS64.TRYWAIT P0, [UR8+0x28], R2 ;  /* 0x00002802ff0075a7 */ /* 0x0002620008001108 */
[----:B------:R-:W-:Y:S01]  /*18b0*/  ULEA UR8, UR17, UR4, 0xe ;  /* 0x0000000411087291 */ /* 0x000fe2000f8e70ff */
[----:B------:R-:W-:Y:S01]  /*18c0*/  UMOV UR18, 0x0 ;  /* 0x0000000000127882 */ /* 0x000fe20000000000 */
[----:B------:R-:W-:-:S02]  /*18d0*/  UMOV UR19, 0x10000000 ;  /* 0x1000000000137882 */ /* 0x000fc40000000000 */
[----:B------:R-:W-:Y:S01]  /*18e0*/  UIADD3 UR8, UPT, UPT, UR8, 0xe400, URZ ;  /* 0x0000e40008087890 */ /* 0x000fe2000fffe0ff */
[----:B------:R1:W-:Y:S01]  /*18f0*/  UTMALDG.3D [UR32], [UR26], desc[UR18] ;  /* 0x000012201a0075b4 */ /* 0x0003e20008011000 */
[----:B------:R-:W-:Y:S01]  /*1900*/  UMOV UR12, UR36 ;  /* 0x00000024000c7c82 */ /* 0x000fe20008000000 */
[----:B------:R-:W-:Y:S01]  /*1910*/  UMOV UR9, UR33 ;  /* 0x0000002100097c82 */ /* 0x000fe20008000000 */
[----:B------:R-:W-:Y:S01]  /*1920*/  UMOV UR10, UR34 ;  /* 0x00000022000a7c82 */ /* 0x000fe20008000000 */
[----:B------:R-:W-:Y:S01]  /*1930*/  UIADD3 UR16, UPT, UPT, UR16, 0x1, URZ ;  /* 0x0000000110107890 */ /* 0x000fe2000fffe0ff */
[----:B------:R-:W-:Y:S01]  /*1940*/  UMOV UR24, UR5 ;  /* 0x0000000500187c82 */ /* 0x000fe20008000000 */
[----:B------:R-:W-:Y:S02]  /*1950*/  UMOV UR17, UR6 ;  /* 0x0000000600117c82 */ /* 0x000fe40008000000 */
[----:B------:R1:W-:Y:S01]  /*1960*/  UTMALDG.3D [UR8], [UR20], desc[UR18] ;  /* 0x00001208140075b4 */ /* 0x0003e20008011000 */
[----:B------:R-:W-:-:S09]  /*1970*/  UISETP.NE.AND UP0, UPT, UR16, UR5, UPT ;  /* 0x000000051000728c */ /* 0x000fd2000bf05270 */
[----:B------:R-:W-:Y:S05]  /*1980*/  BRA.U UP0, `(.L_x_25) ;  /* 0xfffffffd00607547 */ /* 0x000fea000b83ffff */
.L_x_20:
[----:B-1----:R-:W-:Y:S01]  /*1990*/  ULEA UR8, UR6, UR4, 0x3 ;  /* 0x0000000406087291 */ /* 0x002fe2000f8e18ff */
[----:B------:R-:W-:Y:S01]  /*19a0*/  SHF.L.U32 R2, R15, 0x1f, RZ ;  /* 0x0000001f0f027819 */ /* 0x000fe200000006ff */
[----:B------:R-:W-:Y:S01]  /*19b0*/  @!P1 SYNCS.ARRIVE.TRANS64.A1T0 RZ, [UR4+0x78], RZ ;  /* 0x000078ffffff99a7 */ /* 0x000fe20008100004 */
[----:B------:R-:W-:-:S06]  /*19c0*/  UISETP.GT.AND UP0, UPT, UR15, UR14, UPT ;  /* 0x0000000e0f00728c */ /* 0x000fcc000bf04270 */
[----:B--2---:R1:W2:Y:S03]  /*19d0*/  SYNCS.PHASECHK.TRANS64.TRYWAIT P0, [UR8+0x28], R2 ;  /* 0x00002802ff0075a7 */ /* 0x0042a60008001108 */
[----:B------:R-:W-:Y:S05]  /*19e0*/  BRA.U !UP0, `(.L_x_26) ;  /* 0x0000000108ac7547 */ /* 0x000fea000b800000 */
[----:B------:R-:W-:Y:S01]  /*19f0*/  UIADD3 UR21, UPT, UPT, UR7, UR24, URZ ;  /* 0x0000001807157290 */ /* 0x000fe2000fffe0ff */
[----:B------:R-:W-:-:S11]  /*1a00*/  UMOV UR25, UR6 ;  /* 0x0000000600197c82 */ /* 0x000fd60008000000 */
.L_x_31:
[----:B-1----:R-:W-:Y:S01]  /*1a10*/  ULEA UR17, UR25, UR4, 0x3 ;  /* 0x0000000419117291 */ /* 0x002fe2000f8e18ff */
[----:B--2---:R-:W-:Y:S01]  /*1a20*/  @!P5 MOV R3, 0x6000 ;  /* 0x000060000003d802 */ /* 0x004fe20000000f00 */
[----:B--2---:R-:W-:Y:S10]  /*1a30*/  @P0 BRA `(.L_x_27) ;  /* 0x00000000000c0947 */ /* 0x004ff40003800000 */
[----:B------:R-:W-:-:S04]  /*1a40*/  SHF.L.U32 R5, R15, 0x1f, RZ ;  /* 0x0000001f0f057819 */ /* 0x000fc800000006ff */
[----:B------:R-:W2:Y:S02]  /*1a50*/  SYNCS.PHASECHK.TRANS64.TRYWAIT P0, [UR17+0x28], R5 ;  /* 0x00002805ff0075a7 */ /* 0x000ea40008001111 */
[----:B--2---:R-:W-:Y:S05]  /*1a60*/  @!P0 BRA `(.L_x_28) ;  /* 0x0000005800248947 */ /* 0x004fea0003800000 */
.L_x_27:
[----:B------:R2:W-:Y:S01]  /*1a70*/  @!P5 SYNCS.ARRIVE.TRANS64 RZ, [UR17], R3 ;  /* 0x00000003ffffd9a7 */ /* 0x0005e20008000011 */
[----:B------:R-:W-:Y:S04]  /*1a80*/  BSSY.RECONVERGENT B0, `(.L_x_29) ;  /* 0x0000003000007945 */ /* 0x000fe80003800200 */
[----:B------:R-:W-:Y:S05]  /*1a90*/  @P4 BRA `(.L_x_30) ;  /* 0x0000000000044947 */ /* 0x000fea0003800000 */
[----:B------:R-:W-:Y:S05]  /*1aa0*/  BPT.TRAP 0x1 ;  /* 0x000000040000795c */ /* 0x000fea0000300000 */
.L_x_30:
[----:B------:R-:W-:Y:S05]  /*1ab0*/  BSYNC.RECONVERGENT B0 ;  /* 0x0000000000007941 */ /* 0x000fea0003800200 */
.L_x_29:
        /* <DEDUP_REMOVED lines=10> */
[----:B------:R-:W-:Y:S01]  /*1b60*/  UIADD3 UR16, UPT, UPT, UR16, 0x4400, URZ ;  /* 0x0000440010107890 */ /* 0x000fe2000fffe0ff */
[----:B-1----:R-:W-:Y:S01]  /*1b70*/  SHF.L.U32 R2, R15, 0x1f, RZ ;  /* 0x0000001f0f027819 */ /* 0x002fe200000006ff */
[----:B------:R-:W-:Y:S02]  /*1b80*/  UIADD3.X UR31, UPT, UPT, URZ, UR23, URZ, UP1, !UPT ;  /* 0x00000017ff1f7290 */ /* 0x000fe40008ffe4ff */
[----:B------:R-:W-:Y:S01]  /*1b90*/  UIADD3.X UR29, UPT, UPT, URZ, UR23, URZ, UP0, !UPT ;  /* 0x00000017ff1d7290 */ /* 0x000fe200087fe4ff */
[----:B------:R1:W1:Y:S01]  /*1ba0*/  SYNCS.PHASECHK.TRANS64.TRYWAIT P0, [UR8+0x28], R2 ;  /* 0x00002802ff0075a7 */ /* 0x0002620008001108 */
[----:B------:R-:W-:Y:S01]  /*1bb0*/  ULEA UR8, UR25, UR4, 0xe ;  /* 0x0000000419087291 */ /* 0x000fe2000f8e70ff */
[----:B------:R-:W-:Y:S01]  /*1bc0*/  UMOV UR26, 0x0 ;  /* 0x00000000001a7882 */ /* 0x000fe20000000000 */
[----:B------:R-:W-:-:S02]  /*1bd0*/  UMOV UR27, 0x10000000 ;  /* 0x10000000001b7882 */ /* 0x000fc40000000000 */
[----:B------:R-:W-:Y:S01]  /*1be0*/  UIADD3 UR8, UPT, UPT, UR8, 0xe400, URZ ;  /* 0x0000e40008087890 */ /* 0x000fe2000fffe0ff */
[----:B------:R-:W-:Y:S01]  /*1bf0*/  UMOV UR19, UR35 ;  /* 0x0000002300137c82 */ /* 0x000fe20008000000 */
[----:B------:R-:W-:Y:S01]  /*1c00*/  UMOV UR20, UR36 ;  /* 0x0000002400147c82 */ /* 0x000fe20008000000 */
[----:B------:R-:W-:Y:S01]  /*1c10*/  UMOV UR12, UR36 ;  /* 0x00000024000c7c82 */ /* 0x000fe20008000000 */
[----:B------:R-:W-:Y:S01]  /*1c20*/  UMOV UR9, UR17 ;  /* 0x0000001100097c82 */ /* 0x000fe20008000000 */
[----:B------:R-:W-:Y:S01]  /*1c30*/  UMOV UR10, UR18 ;  /* 0x00000012000a7c82 */ /* 0x000fe20008000000 */
[----:B------:R1:W-:Y:S01]  /*1c40*/  UTMALDG.3D [UR16], [UR30], desc[UR26] ;  /* 0x00001a101e0075b4 */ /* 0x0003e20008011000 */
[----:B------:R-:W-:Y:S01]  /*1c50*/  UIADD3 UR24, UPT, UPT, UR24, 0x1, URZ ;  /* 0x0000000118187890 */ /* 0x000fe2000fffe0ff */
[----:B------:R-:W-:-:S03]  /*1c60*/  UMOV UR25, UR6 ;  /* 0x0000000600197c82 */ /* 0x000fc60008000000 */
[----:B------:R-:W-:Y:S01]  /*1c70*/  UISETP.NE.AND UP0, UPT, UR24, UR21, UPT ;  /* 0x000000151800728c */ /* 0x000fe2000bf05270 */
[----:B------:R1:W-:Y:S08]  /*1c80*/  UTMALDG.3D [UR8], [UR28], desc[UR26] ;  /* 0x00001a081c0075b4 */ /* 0x0003f00008011000 */
[----:B------:R-:W-:Y:S05]  /*1c90*/  BRA.U UP0, `(.L_x_31) ;  /* 0xfffffffd005c7547 */ /* 0x000fea000b83ffff */
.L_x_26:
[----:B-1----:R-:W-:Y:S01]  /*1ca0*/  LEA R2, R14, UR4, 0x3 ;  /* 0x000000040e027c11 */ /* 0x002fe2000f8e18ff */
[----:B------:R-:W-:Y:S01]  /*1cb0*/  NOP ;  /* 0x0000000000007918 */ /* 0x000fe20000000000 */
[----:B--2---:R-:W-:Y:S02]  /*1cc0*/  SHF.L.U32 R3, R12, 0x1f, RZ ;  /* 0x0000001f0c037819 */ /* 0x004fe400000006ff */
[----:B------:R-:W-:Y:S02]  /*1cd0*/  LEA R4, R14, UR4, 0x4 ;  /* 0x000000040e047c11 */ /* 0x000fe4000f8e20ff */
[----:B------:R-:W1:Y:S02]  /*1ce0*/  SYNCS.PHASECHK.TRANS64.TRYWAIT P0, [R2+URZ+0x80], R3 ;  /* 0x00008003020075a7 */ /* 0x000e6400080011ff */
[----:B-1----:R-:W-:Y:S05]  /*1cf0*/  @!P0 BRA `(.L_x_32) ;  /* 0x0000005400988947 */ /* 0x002fea0003800000 */
.L_x_109:
[----:B------:R-:W2:Y:S01]  /*1d00*/  LDS.128 R4, [R4+0x110] ;  /* 0x0001100004047984 */ /* 0x000ea20000000c00 */
[----:B---3--:R-:W-:Y:S01]  /*1d10*/  ISETP.GE.AND P0, PT, R40, 0x1, PT ;  /* 0x000000012800780c */ /* 0x008fe20003f06270 */
[----:B-1----:R-:W-:Y:S01]  /*1d20*/  VIADD R2, R2, 0x90 ;  /* 0x0000009002027836 */ /* 0x002fe20000000000 */
[----:B------:R-:W-:Y:S01]  /*1d30*/  @!PT LDS RZ, [RZ] ;  /* 0x00000000fffff984 */ /* 0x000fe20000000800 */
[----:B------:R-:W-:Y:S01]  /*1d40*/  @!PT LDS RZ, [RZ] ;  /* 0x00000000fffff984 */ /* 0x000fe20000000800 */
[----:B------:R-:W-:Y:S01]  /*1d50*/  @!PT LDS RZ, [RZ] ;  /* 0x00000000fffff984 */ /* 0x000fe20000000800 */
[----:B------:R-:W-:Y:S01]  /*1d60*/  @!PT LDS RZ, [RZ] ;  /* 0x00000000fffff984 */ /* 0x000fe20000000800 */
[----:B------:R1:W-:Y:S06]  /*1d70*/  MEMBAR.ALL.CTA ;  /* 0x0000000000007992 */ /* 0x0003ec0000008000 */
[----:B-1----:R-:W1:Y:S01]  /*1d80*/  FENCE.VIEW.ASYNC.S ;  /* 0x00000000000073c6 */ /* 0x002e620000000000 */
[----:B------:R-:W-:-:S04]  /*1d90*/  PRMT R2, RZ, 0x654, R2 ;  /* 0x00000654ff027816 */ /* 0x000fc80000000002 */
[----:B-1----:R1:W-:Y:S01]  /*1da0*/  SYNCS.ARRIVE.TRANS64.RED.A1T0 RZ, [R2+URZ], RZ ;  /* 0x000000ff02ff79a7 */ /* 0x0023e200081004ff */
[----:B--2---:R-:W-:-:S13]  /*1db0*/  LOP3.LUT P2, RZ, R6, 0x1, RZ, 0xc0, !PT ;  /* 0x0000000106ff7812 */ /* 0x004fda000784c0ff */
[----:B------:R-:W-:Y:S01]  /*1dc0*/  @P2 SHF.R.U32.HI R3, RZ, 0x10, R5 ;  /* 0x00000010ff032819 */ /* 0x000fe20000011605 */
[----:B------:R-:W-:Y:S01]  /*1dd0*/  VOTEU.ANY UP0, P2 ;  /* 0x0000000000ff7886 */ /* 0x000fe20001000100 */
[----:B------:R-:W-:Y:S02]  /*1de0*/  @P2 MOV R13, R4 ;  /* 0x00000004000d2202 */ /* 0x000fe40000000f00 */
[----:B------:R-:W-:Y:S02]  /*1df0*/  @P2 R2UR.BROADCAST UR8, R3 ;  /* 0x00000000030822ca */ /* 0x000fe400008e0000 */
[----:B------:R-:W-:-:S11]  /*1e00*/  @P2 LOP3.LUT R11, R5, 0xffff, RZ, 0xc0, !PT ;  /* 0x0000ffff050b2812 */ /* 0x000fd600078ec0ff */
[----:B------:R-:W-:Y:S01]  /*1e10*/  @UP0 UMOV UR36, UR8 ;  /* 0x0000000800240c82 */ /* 0x000fe20008000000 */
[----:B-1----:R-:W-:Y:S05]  /*1e20*/  @!P0 BRA `(.L_x_33) ;  /* 0x0000000000b88947 */ /* 0x002fea0003800000 */
[----:B------:R-:W4:Y:S01]  /*1e30*/  LDC.64 R4, c[0x0][0xb18] ;  /* 0x0002c600ff047b82 */ /* 0x000f220000000a00 */
[----:B------:R-:W-:-:S07]  /*1e40*/  ISETP.NE.AND P3, PT, R40, 0x1, PT ;  /* 0x000000012800780c */ /* 0x000fce0003f65270 */
[----:B------:R-:W1:Y:S08]  /*1e50*/  LDC.64 R6, c[0x0][0xb10] ;  /* 0x0002c400ff067b82 */ /* 0x000e700000000a00 */
[----:B------:R-:W2:Y:S08]  /*1e60*/  LDC R16, c[0x0][0xb20] ;  /* 0x0002c800ff107b82 */ /* 0x000eb00000000800 */
[----:B------:R-:W3:Y:S01]  /*1e70*/  LDC R18, c[0x0][0xb0c] ;  /* 0x0002c300ff127b82 */ /* 0x000ee20000000800 */
[----:B----4-:R-:W-:Y:S01]  /*1e80*/  IMAD.HI.U32 R17, R0, R5, RZ ;  /* 0x0000000500117227 */ /* 0x010fe200078e00ff */
[----:B------:R-:W-:-:S03]  /*1e90*/  ISETP.NE.AND P0, PT, R4, 0x1, PT ;  /* 0x000000010400780c */ /* 0x000fc60003f05270 */
[----:B------:R-:W-:-:S03]  /*1ea0*/  IMAD.HI.U32 R5, R11, R5, RZ ;  /* 0x000000050b057227 */ /* 0x000fc600078e00ff */
[----:B------:R-:W4:Y:S01]  /*1eb0*/  LDC.64 R2, c[0x0][0xb28] ;  /* 0x0002ca00ff027b82 */ /* 0x000f220000000a00 */
[----:B-1----:R-:W-:-:S04]  /*1ec0*/  IMAD.HI.U32 R20, R9, R6, RZ ;  /* 0x0000000609147227 */ /* 0x002fc800078e00ff */
[----:B------:R-:W-:Y:S01]  /*1ed0*/  IMAD.HI.U32 R22, R13, R6, RZ ;  /* 0x000000060d167227 */ /* 0x000fe200078e00ff */
[----:B------:R-:W-:Y:S02]  /*1ee0*/  SHF.R.U32.HI R20, RZ, R7, R20 ;  /* 0x00000007ff147219 */ /* 0x000fe40000011614 */
[-C--:B--2---:R-:W-:Y:S02]  /*1ef0*/  SHF.R.U32.HI R17, RZ, R16.reuse, R17 ;  /* 0x00000010ff117219 */ /* 0x084fe40000011611 */
[----:B------:R-:W-:Y:S02]  /*1f00*/  SHF.R.U32.HI R16, RZ, R16, R5 ;  /* 0x00000010ff107219 */ /* 0x000fe40000011605 */
[----:B------:R-:W-:Y:S02]  /*1f10*/  SEL R17, R0, R17, !P0 ;  /* 0x0000001100117207 */ /* 0x000fe40004000000 */
[----:B------:R-:W-:Y:S02]  /*1f20*/  SHF.R.U32.HI R22, RZ, R7, R22 ;  /* 0x00000007ff167219 */ /* 0x000fe40000011616 */
[----:B---3--:R-:W-:-:S02]  /*1f30*/  ISETP.NE.AND P1, PT, R18, 0x1, PT ;  /* 0x000000011200780c */ /* 0x008fc40003f25270 */
[----:B------:R-:W-:Y:S02]  /*1f40*/  SEL R5, R11, R16, !P0 ;  /* 0x000000100b057207 */ /* 0x000fe40004000000 */
[----:B------:R-:W-:Y:S02]  /*1f50*/  SEL R19, R9, R20, !P1 ;  /* 0x0000001409137207 */ /* 0x000fe40004800000 */
[----:B------:R-:W-:Y:S01]  /*1f60*/  SEL R7, R13, R22, !P1 ;  /* 0x000000160d077207 */ /* 0x000fe20004800000 */
[----:B----4-:R-:W-:-:S04]  /*1f70*/  IMAD.HI.U32 R20, R17, R2, RZ ;  /* 0x0000000211147227 */ /* 0x010fc800078e00ff */
[----:B------:R-:W-:Y:S01]  /*1f80*/  IMAD.HI.U32 R6, R19, R2, RZ ;  /* 0x0000000213067227 */ /* 0x000fe200078e00ff */
[----:B------:R-:W-:-:S04]  /*1f90*/  @P3 SHF.R.U32.HI R17, RZ, R3, R20 ;  /* 0x00000003ff113219 */ /* 0x000fc80000011614 */
        /* <DEDUP_REMOVED lines=8> */
[----:B------:R-:W-:-:S04]  /*2020*/  @!P0 IMAD.HI.U32 R16, R7, R2, RZ ;  /* 0x0000000207108227 */ /* 0x000fc800078e00ff */
[----:B------:R-:W-:Y:S01]  /*2030*/  IMAD.MOV R2, RZ, RZ, -R6 ;  /* 0x000000ffff027224 */ /* 0x000fe200078e0a06 */
[----:B------:R-:W-:-:S03]  /*2040*/  @!P0 SHF.R.U32.HI R16, RZ, R3, R16 ;  /* 0x00000003ff108219 */ /* 0x000fc60000011610 */
[----:B------:R-:W-:Y:S01]  /*2050*/  IMAD R2, R40, R2, R5 ;  /* 0x0000000228027224 */ /* 0x000fe200078e0205 */
[----:B------:R-:W-:Y:S02]  /*2060*/  @!P0 SEL R3, R7, R16, !P3 ;  /* 0x0000001007038207 */ /* 0x000fe40005800000 */
[----:B------:R-:W-:-:S03]  /*2070*/  IADD3 R16, PT, PT, -R5, RZ, RZ ;  /* 0x000000ff05107210 */ /* 0x000fc60007ffe1ff */
[--C-:B------:R-:W-:Y:S02]  /*2080*/  @!P0 IMAD.IADD R6, R6, 0x1, -R3.reuse ;  /* 0x0000000106068824 */ /* 0x100fe400078e0a03 */
[----:B------:R-:W-:Y:S01]  /*2090*/  @!P0 IMAD R3, R2, R19, R3 ;  /* 0x0000001302038224 */ /* 0x000fe200078e0203 */
[----:B------:R-:W-:Y:S01]  /*20a0*/  IADD3 R2, PT, PT, -R7, RZ, RZ ;  /* 0x000000ff07027210 */ /* 0x000fe20007ffe1ff */
[----:B------:R-:W-:Y:S02]  /*20b0*/  @!P0 IMAD R5, R40, R6, R7 ;  /* 0x0000000628058224 */ /* 0x000fe400078e0207 */
[----:B------:R-:W-:Y:S02]  /*20c0*/  IMAD R11, R4, R16, R11 ;  /* 0x00000010040b7224 */ /* 0x000fe400078e020b */
[----:B------:R-:W-:Y:S02]  /*20d0*/  @!P0 IMAD.MOV.U32 R7, RZ, RZ, R3 ;  /* 0x000000ffff078224 */ /* 0x000fe400078e0003 */
[----:B------:R-:W-:-:S02]  /*20e0*/  IMAD R2, R18, R2, R13 ;  /* 0x0000000212027224 */ /* 0x000fc400078e020d */
[----:B------:R-:W-:Y:S02]  /*20f0*/  IMAD R11, R5, R4, R11 ;  /* 0x00000004050b7224 */ /* 0x000fe400078e020b */
[----:B------:R-:W-:Y:S02]  /*2100*/  IMAD R13, R7, R18, R2 ;  /* 0x00000012070d7224 */ /* 0x000fe400078e0202 */
.L_x_33:
[----:B------:R-:W1:Y:S02]  /*2110*/  LDCU UR8, c[0x0][0xb30] ;  /* 0x00016600ff0877ac */ /* 0x000e640008000800 */
[----:B-1----:R-:W-:-:S09]  /*2120*/  UISETP.NE.AND UP0, UPT, UR8, 0x1, UPT ;  /* 0x000000010800788c */ /* 0x002fd2000bf05270 */
[----:B------:R-:W-:Y:S05]  /*2130*/  BRA.U UP0, `(.L_x_34) ;  /* 0x0000000100407547 */ /* 0x000fea000b800000 */
[----:B------:R-:W1:Y:S08]  /*2140*/  LDC.64 R4, c[0x0][0xb10] ;  /* 0x0002c400ff047b82 */ /* 0x000e700000000a00 */
[----:B------:R-:W2:Y:S08]  /*2150*/  LDC.64 R2, c[0x0][0xb18] ;  /* 0x0002c600ff027b82 */ /* 0x000eb00000000a00 */
[----:B------:R-:W3:Y:S08]  /*2160*/  LDC R6, c[0x0][0xb20] ;  /* 0x0002c800ff067b82 */ /* 0x000ef00000000800 */
[----:B------:R-:W4:Y:S01]  /*2170*/  LDC R16, c[0x0][0xb0c] ;  /* 0x0002c300ff107b82 */ /* 0x000f220000000800 */
[----:B-1----:R-:W-:-:S05]  /*2180*/  IMAD.HI.U32 R4, R13, R4, RZ ;  /* 0x000000040d047227 */ /* 0x002fca00078e00ff */
[----:B------:R-:W-:Y:S01]  /*2190*/  SHF.R.U32.HI R4, RZ, R5, R4 ;  /* 0x00000005ff047219 */ /* 0x000fe20000011604 */
[----:B--2---:R-:W-:Y:S01]  /*21a0*/  IMAD.HI.U32 R3, R11, R3, RZ ;  /* 0x000000030b037227 */ /* 0x004fe200078e00ff */
[----:B------:R-:W-:-:S04]  /*21b0*/  ISETP.NE.AND P0, PT, R2, 0x1, PT ;  /* 0x000000010200780c */ /* 0x000fc80003f05270 */
[----:B---3--:R-:W-:-:S04]  /*21c0*/  SHF.R.U32.HI R6, RZ, R6, R3 ;  /* 0x00000006ff067219 */ /* 0x008fc80000011603 */
[----:B------:R-:W-:Y:S02]  /*21d0*/  SEL R3, R11, R6, !P0 ;  /* 0x000000060b037207 */ /* 0x000fe40004000000 */
[----:B----4-:R-:W-:-:S04]  /*21e0*/  ISETP.NE.AND P1, PT, R16, 0x1, PT ;  /* 0x000000011000780c */ /* 0x010fc80003f25270 */
[----:B------:R-:W-:-:S05]  /*21f0*/  SEL R4, R13, R4, !P1 ;  /* 0x000000040d047207 */ /* 0x000fca0004800000 */
[----:B------:R-:W-:Y:S02]  /*2200*/  IMAD.IADD R5, R3, 0x1, -R4 ;  /* 0x0000000103057824 */ /* 0x000fe400078e0a04 */
[----:B------:R-:W-:Y:S02]  /*2210*/  IMAD.IADD R3, R4, 0x1, -R3 ;  /* 0x0000000104037824 */ /* 0x000fe400078e0a03 */
[----:B------:R-:W-:Y:S02]  /*2220*/  IMAD R13, R5, R16, R13 ;  /* 0x00000010050d7224 */ /* 0x000fe400078e020d */
[----:B------:R-:W-:-:S07]  /*2230*/  IMAD R11, R3, R2, R11 ;  /* 0x00000002030b7224 */ /* 0x000fce00078e020b */
.L_x_34:
[----:B------:R-:W-:Y:S01]  /*2240*/  VIADD R14, R14, 0x1 ;  /* 0x000000010e0e7836 */ /* 0x000fe20000000000 */
[----:B------:R-:W-:Y:S01]  /*2250*/  PLOP3.LUT P1, PT, PT, PT, PT, 0x80, 0x8 ;  /* 0x000000000008781c */ /* 0x000fe20003f2f070 */
[----:B------:R-:W-:Y:S02]  /*2260*/  IMAD.IADD R21, R13, 0x1, R96 ;  /* 0x000000010d157824 */ /* 0x000fe400078e0260 */
[----:B------:R-:W-:Y:S01]  /*2270*/  IMAD.IADD R20, R11, 0x1, R94 ;  /* 0x000000010b147824 */ /* 0x000fe200078e025e */
[----:B------:R-:W-:-:S04]  /*2280*/  ISETP.NE.AND P0, PT, R14, 0x2, PT ;  /* 0x000000020e00780c */ /* 0x000fc80003f05270 */
[----:B------:R-:W-:Y:S02]  /*2290*/  SEL R3, RZ, 0x1, P0 ;  /* 0x00000001ff037807 */ /* 0x000fe40000000000 */
[----:B------:R-:W-:Y:S02]  /*22a0*/  SEL R14, R14, RZ, P0 ;  /* 0x000000ff0e0e7207 */ /* 0x000fe40000000000 */
[----:B------:R-:W-:Y:S01]  /*22b0*/  LOP3.LUT R12, R12, R3, RZ, 0x3c, !PT ;  /* 0x000000030c0c7212 */ /* 0x000fe200078e3cff */
[----:B------:R-:W-:Y:S06]  /*22c0*/  @P2 BRA `(.L_x_35) ;  /* 0xfffffff000982947 */ /* 0x000fec000383ffff */
[----:B------:R-:W-:Y:S01]  /*22d0*/  UIADD3 UR4, UPT, UPT, UR4, 0x28, URZ ;  /* 0x0000002804047890 */ /* 0x000fe2000fffe0ff */
[----:B------:R-:W-:-:S03]  /*22e0*/  SHF.L.U32 R3, R15, 0x1f, RZ ;  /* 0x0000001f0f037819 */ /* 0x000fc600000006ff */
[----:B------:R-:W-:-:S09]  /*22f0*/  ULEA UR5, UR6, UR4, 0x3 ;  /* 0x0000000406057291 */ /* 0x000fd2000f8e18ff */
[----:B------:R-:W1:Y:S02]  /*2300*/  SYNCS.PHASECHK.TRANS64.TRYWAIT P0, [UR5], R3 ;  /* 0x00000003ff0075a7 */ /* 0x000e640008001105 */
[----:B-1----:R-:W-:Y:S05]  /*2310*/  @!P0 BRA `(.L_x_36) ;  /* 0x0000005000248947 */ /* 0x002fea0003800000 */
.L_x_111:
[----:B------:R-:W-:-:S04]  /*2320*/  UIADD3 UR6, UPT, UPT, UR6, 0x1, URZ ;  /* 0x0000000106067890 */ /* 0x000fc8000fffe0ff */
[----:B------:R-:W-:-:S04]  /*2330*/  UISETP.NE.AND UP0, UPT, UR6, 0x5, UPT ;  /* 0x000000050600788c */ /* 0x000fc8000bf05270 */
[----:B------:R-:W-:Y:S02]  /*2340*/  USEL UR7, URZ, 0x1, UP0 ;  /* 0x00000001ff077887 */ /* 0x000fe40008000000 */
[----:B------:R-:W-:-:S04]  /*2350*/  USEL UR6, UR6, URZ, UP0 ;  /* 0x000000ff06067287 */ /* 0x000fc80008000000 */
[----:B------:R-:W-:Y:S01]  /*2360*/  ULEA UR5, UR6, UR4, 0x3 ;  /* 0x0000000406057291 */ /* 0x000fe2000f8e18ff */
[----:B------:R-:W-:-:S04]  /*2370*/  LOP3.LUT R2, R15, UR7, RZ, 0x3c, !PT ;  /* 0x000000070f027c12 */ /* 0x000fc8000f8e3cff */
[----:B-1----:R-:W-:-:S04]  /*2380*/  SHF.L.U32 R3, R2, 0x1f, RZ ;  /* 0x0000001f02037819 */ /* 0x002fc800000006ff */
[----:B------:R-:W1:Y:S02]  /*2390*/  SYNCS.PHASECHK.TRANS64.TRYWAIT P0, [UR5], R3 ;  /* 0x00000003ff0075a7 */ /* 0x000e640008001105 */
[----:B-1----:R-:W-:Y:S05]  /*23a0*/  @!P0 BRA `(.L_x_37) ;  /* 0x0000005000188947 */ /* 0x002fea0003800000 */
.L_x_113:
        /* <DEDUP_REMOVED lines=9> */
.L_x_115:
        /* <DEDUP_REMOVED lines=9> */
.L_x_117:
[----:B------:R-:W-:-:S04]  /*24d0*/  UIADD3 UR6, UPT, UPT, UR6, 0x1, URZ ;  /* 0x0000000106067890 */ /* 0x000fc8000fffe0ff */
[----:B------:R-:W-:-:S04]  /*24e0*/  UISETP.NE.AND UP0, UPT, UR6, 0x5, UPT ;  /* 0x000000050600788c */ /* 0x000fc8000bf05270 */
[----:B------:R-:W-:Y:S02]  /*24f0*/  USEL UR5, URZ, 0x1, UP0 ;  /* 0x00000001ff057887 */ /* 0x000fe40008000000 */
[----:B------:R-:W-:-:S04]  /*2500*/  USEL UR6, UR6, URZ, UP0 ;  /* 0x000000ff06067287 */ /* 0x000fc80008000000 */
[----:B------:R-:W-:Y:S01]  /*2510*/  ULEA UR6, UR6, UR4, 0x3 ;  /* 0x0000000406067291 */ /* 0x000fe2000f8e18ff */
[----:B-1----:R-:W-:-:S04]  /*2520*/  LOP3.LUT R3, R2, UR5, RZ, 0x3c, !PT ;  /* 0x0000000502037c12 */ /* 0x002fc8000f8e3cff */
[----:B------:R-:W-:Y:S01]  /*2530*/  SHF.L.U32 R3, R3, 0x1f, RZ ;  /* 0x0000001f03037819 */ /* 0x000fe200000006ff */
[----:B----4-:R-:W-:-:S07]  /*2540*/  IMAD.U32 R0, RZ, RZ, UR6 ;  /* 0x00000006ff007e24 */ /* 0x010fce000f8e00ff */
.L_x_40:
[----:B-1----:R1:W2:Y:S02]  /*2550*/  SYNCS.PHASECHK.TRANS64.TRYWAIT P0, [R0+URZ], R3 ;  /* 0x00000003000075a7 */ /* 0x0022a400080011ff */
[----:B--2---:R-:W-:Y:S05]  /*2560*/  @!P0 NANOSLEEP.SYNCS 0x989680 ;  /* 0x009896800000895d */ /* 0x004fea0003900000 */
[----:B------:R-:W2:Y:S02]  /*2570*/  @!P0 SYNCS.PHASECHK.TRANS64 P0, [R0+URZ], R3 ;  /* 0x00000003000085a7 */ /* 0x000ea400080010ff */
[----:B--2---:R-:W-:Y:S05]  /*2580*/  @P0 EXIT ;  /* 0x000000000000094d */ /* 0x004fea0003800000 */
[----:B------:R-:W-:Y:S05]  /*2590*/  BRA `(.L_x_40) ;  /* 0xfffffffc00ec7947 */ /* 0x000fea000383ffff */
.L_x_17:
[----:B------:R-:W-:-:S04]  /*25a0*/  UISETP.NE.AND UP1, UPT, UR37, URZ, UPT ;  /* 0x000000ff2500728c */ /* 0x000fc8000bf25270 */
[----:B------:R-:W-:-:S09]  /*25b0*/  UISETP.NE.OR UP1, UPT, UR8, 0x1, UP1 ;  /* 0x000000010800788c */ /* 0x000fd20008f25670 */
[----:B------:R-:W-:Y:S05]  /*25c0*/  BRA.U UP1, `(.L_x_41) ;  /* 0x0000000501487547 */ /* 0x000fea000b800000 */
[----:B------:R-:W-:Y:S01]  /*25d0*/  ISETP.NE.AND P2, PT, R2, RZ, PT ;  /* 0x000000ff0200720c */ /* 0x000fe20003f45270 */
[----:B------:R-:W-:Y:S01]  /*25e0*/  IMAD.MOV.U32 R12, RZ, RZ, 0x1 ;  /* 0x00000001ff0c7424 */ /* 0x000fe200078e00ff */
[----:B------:R-:W-:Y:S02]  /*25f0*/  CS2R R10, SRZ ;  /* 0x00000000000a7805 */ /* 0x000fe4000001ff00 */
[----:B------:R-:W-:Y:S01]  /*2600*/  CS2R R8, SRZ ;  /* 0x0000000000087805 */ /* 0x000fe2000001ff00 */
[----:B------:R-:W-:Y:S01]  /*2610*/  UMOV UR4, 0x400 ;  /* 0x0000040000047882 */ /* 0x000fe20000000000 */
[----:B------:R-:W-:Y:S01]  /*2620*/  UMOV UR6, URZ ;  /* 0x000000ff00067c82 */ /* 0x000fe20008000000 */
[----:B------:R-:W-:-:S12]  /*2630*/  ULEA UR37, UR37, UR4, 0x18 ;  /* 0x0000000425257291 */ /* 0x000fd8000f8ec0ff */
.L_x_45:
[----:B------:R-:W-:Y:S02]  /*2640*/  LEA R0, R8, UR37, 0x3 ;  /* 0x0000002508007c11 */ /* 0x000fe4000f8e18ff */
[----:B------:R-:W-:-:S03]  /*2650*/  SHF.L.U32 R5, R9, 0x1f, RZ ;  /* 0x0000001f09057819 */ /* 0x000fc600000006ff */
[----:B------:R-:W-:Y:S01]  /*2660*/  VIADD R4, R0, 0xf0 ;  /* 0x000000f000047836 */ /* 0x000fe20000000000 */
[----:B------:R-:W1:Y:S02]  /*2670*/  SYNCS.PHASECHK.TRANS64.TRYWAIT P0, [R0+URZ+0xe0], R5 ;  /* 0x0000e005000075a7 */ /* 0x000e6400080011ff */
[----:B-1----:R-:W-:Y:S05]  /*2680*/  @!P0 BRA `(.L_x_42) ;  /* 0x0000004c00a88947 */ /* 0x002fea0003800000 */
.L_x_118:
[----:B------:R-:W-:Y:S01]  /*2690*/  ULEA UR5, UR6, UR37, 0x3 ;  /* 0x0000002506057291 */ /* 0x000fe2000f8e18ff */
[----:B------:R-:W-:Y:S02]  /*26a0*/  PRMT R4, RZ, 0x654, R4 ;  /* 0x00000654ff047816 */ /* 0x000fe40000000004 */
[----:B-1----:R-:W-:Y:S01]  /*26b0*/  SHF.L.U32 R5, R12, 0x1f, RZ ;  /* 0x0000001f0c057819 */ /* 0x002fe200000006ff */
[----:B------:R-:W-:Y:S01]  /*26c0*/  UIADD3 UR4, UPT, UPT, UR5, 0x80, URZ ;  /* 0x0000008005047890 */ /* 0x000fe2000fffe0ff */
[----:B------:R1:W-:Y:S05]  /*26d0*/  SYNCS.ARRIVE.TRANS64.RED.A1T0 RZ, [R4+URZ], RZ ;  /* 0x000000ff04ff79a7 */ /* 0x0003ea00081004ff */
[----:B------:R-:W-:Y:S01]  /*26e0*/  IMAD.U32 R7, RZ, RZ, UR4 ;  /* 0x00000004ff077e24 */ /* 0x000fe2000f8e00ff */
[----:B------:R-:W2:Y:S04]  /*26f0*/  SYNCS.PHASECHK.TRANS64.TRYWAIT P0, [UR5+0x90], R5 ;  /* 0x00009005ff0075a7 */ /* 0x000ea80008001105 */
[----:B------:R-:W-:Y:S01]  /*2700*/  PRMT R6, R2, 0x654, R7 ;  /* 0x0000065402067816 */ /* 0x000fe20000000007 */
[----:B-1----:R-:W-:Y:S01]  /*2710*/  @!P2 IMAD.MOV.U32 R4, RZ, RZ, 0x10 ;  /* 0x00000010ff04a424 */ /* 0x002fe200078e00ff */
[----:B--2---:R-:W-:Y:S06]  /*2720*/  @!P0 BRA `(.L_x_43) ;  /* 0x0000004c00948947 */ /* 0x004fec0003800000 */
.L_x_120:
[----:B------:R-:W-:Y:S01]  /*2730*/  ULEA UR4, UR6, UR37, 0x4 ;  /* 0x0000002506047291 */ /* 0x000fe2000f8e20ff */
[----:B------:R-:W-:Y:S01]  /*2740*/  SEL R3, R6, R3, !P2 ;  /* 0x0000000306037207 */ /* 0x000fe20005000000 */
[----:B------:R-:W-:Y:S01]  /*2750*/  UIADD3 UR5, UPT, UPT, UR5, 0x80, URZ ;  /* 0x0000008005057890 */ /* 0x000fe2000fffe0ff */
[----:B-1----:R-:W-:Y:S01]  /*2760*/  LEA R0, R11, UR37, 0x3 ;  /* 0x000000250b007c11 */ /* 0x002fe2000f8e18ff */
[----:B------:R-:W-:Y:S01]  /*2770*/  UIADD3 UR4, UPT, UPT, UR4, 0x110, URZ ;  /* 0x0000011004047890 */ /* 0x000fe2000fffe0ff */
[----:B------:R-:W-:Y:S01]  /*2780*/  SHF.L.U32 R5, R10, 0x1f, RZ ;  /* 0x0000001f0a057819 */ /* 0x000fe200000006ff */
[----:B------:R1:W-:Y:S01]  /*2790*/  @!P2 SYNCS.ARRIVE.TRANS64.RED RZ, [R3+URZ], R4 ;  /* 0x0000000403ffa9a7 */ /* 0x0003e200080004ff */
[----:B------:R-:W-:Y:S01]  /*27a0*/  UIADD3 UR6, UPT, UPT, UR6, 0x1, URZ ;  /* 0x0000000106067890 */ /* 0x000fe2000fffe0ff */
[----:B------:R-:W-:-:S03]  /*27b0*/  VIADD R8, R8, 0x1 ;  /* 0x0000000108087836 */ /* 0x000fc60000000000 */
[----:B------:R-:W-:Y:S02]  /*27c0*/  UISETP.NE.AND UP0, UPT, UR6, 0x2, UPT ;  /* 0x000000020600788c */ /* 0x000fe4000bf05270 */
[----:B------:R-:W-:Y:S06]  /*27d0*/  UGETNEXTWORKID.BROADCAST [UR4], [UR5] ;  /* 0x00000000040073ca */ /* 0x000fec0008000100 */
[----:B------:R-:W-:Y:S01]  /*27e0*/  USEL UR4, URZ, 0x1, UP0 ;  /* 0x00000001ff047887 */ /* 0x000fe20008000000 */
[----:B------:R-:W-:Y:S01]  /*27f0*/  ISETP.NE.AND P0, PT, R8, 0x2, PT ;  /* 0x000000020800780c */ /* 0x000fe20003f05270 */
[----:B------:R-:W-:Y:S01]  /*2800*/  USEL UR6, UR6, URZ, UP0 ;  /* 0x000000ff06067287 */ /* 0x000fe20008000000 */
[----:B------:R-:W2:Y:S03]  /*2810*/  SYNCS.PHASECHK.TRANS64.TRYWAIT P1, [R0+URZ+0x80], R5 ;  /* 0x00008005000075a7 */ /* 0x000ea600080211ff */
[----:B------:R-:W-:Y:S01]  /*2820*/  LOP3.LUT R12, R12, UR4, RZ, 0x3c, !PT ;  /* 0x000000040c0c7c12 */ /* 0x000fe2000f8e3cff */
[----:B-12---:R-:W-:Y:S07]  /*2830*/  @!P1 BRA `(.L_x_44) ;  /* 0x0000004c00689947 */ /* 0x006fee0003800000 */
.L_x_121:
[C---:B------:R-:W-:Y:S01]  /*2840*/  LEA R4, R11.reuse, UR37, 0x4 ;  /* 0x000000250b047c11 */ /* 0x040fe2000f8e20ff */
[----:B-1----:R-:W-:Y:S01]  /*2850*/  VIADD R0, R0, 0x90 ;  /* 0x0000009000007836 */ /* 0x002fe20000000000 */
[----:B------:R-:W-:Y:S01]  /*2860*/  SEL R8, R8, RZ, P0 ;  /* 0x000000ff08087207 */ /* 0x000fe20000000000 */
[----:B------:R-:W-:-:S03]  /*2870*/  VIADD R11, R11, 0x1 ;  /* 0x000000010b0b7836 */ /* 0x000fc60000000000 */
[----:B------:R-:W1:Y:S01]  /*2880*/  LDS.128 R4, [R4+0x110] ;  /* 0x0001100004047984 */ /* 0x000e620000000c00 */
[----:B------:R-:W-:Y:S02]  /*2890*/  PRMT R0, RZ, 0x654, R0 ;  /* 0x00000654ff007816 */ /* 0x000fe40000000000 */
[C---:B------:R-:W-:Y:S01]  /*28a0*/  ISETP.NE.AND P1, PT, R11.reuse, 0x2, PT ;  /* 0x000000020b00780c */ /* 0x040fe20003f25270 */
[----:B------:R-:W-:Y:S01]  /*28b0*/  @!PT LDS RZ, [RZ] ;  /* 0x00000000fffff984 */ /* 0x000fe20000000800 */
[----:B------:R-:W-:Y:S01]  /*28c0*/  @!PT LDS RZ, [RZ] ;  /* 0x00000000fffff984 */ /* 0x000fe20000000800 */
[----:B------:R-:W-:Y:S01]  /*28d0*/  @!PT LDS RZ, [RZ] ;  /* 0x00000000fffff984 */ /* 0x000fe20000000800 */
[----:B------:R-:W-:Y:S01]  /*28e0*/  @!PT LDS RZ, [RZ] ;  /* 0x00000000fffff984 */ /* 0x000fe20000000800 */
[----:B------:R2:W-:Y:S06]  /*28f0*/  MEMBAR.ALL.CTA ;  /* 0x0000000000007992 */ /* 0x0005ec0000008000 */
[----:B--2---:R-:W2:Y:S01]  /*2900*/  FENCE.VIEW.ASYNC.S ;  /* 0x00000000000073c6 */ /* 0x004ea20000000000 */
[----:B------:R-:W-:Y:S01]  /*2910*/  SEL R11, R11, RZ, P1 ;  /* 0x000000ff0b0b7207 */ /* 0x000fe20000800000 */
[----:B--2---:R2:W-:Y:S01]  /*2920*/  SYNCS.ARRIVE.TRANS64.RED.A1T0 RZ, [R0+URZ], RZ ;  /* 0x000000ff00ff79a7 */ /* 0x0045e200081004ff */
[----:B-1----:R-:W-:-:S02]  /*2930*/  LOP3.LUT P3, RZ, R6, 0x1, RZ, 0xc0, !PT ;  /* 0x0000000106ff7812 */ /* 0x002fc4000786c0ff */
[----:B------:R-:W-:-:S04]  /*2940*/  SEL R5, RZ, 0x1, P1 ;  /* 0x00000001ff057807 */ /* 0x000fc80000800000 */
[----:B------:R-:W-:Y:S02]  /*2950*/  LOP3.LUT R10, R10, R5, RZ, 0x3c, !PT ;  /* 0x000000050a0a7212 */ /* 0x000fe400078e3cff */
[----:B--2---:R-:W-:-:S04]  /*2960*/  SEL R0, RZ, 0x1, P0 ;  /* 0x00000001ff007807 */ /* 0x004fc80000000000 */
[----:B------:R-:W-:Y:S01]  /*2970*/  LOP3.LUT R9, R9, R0, RZ, 0x3c, !PT ;  /* 0x0000000009097212 */ /* 0x000fe200078e3cff */
[----:B------:R-:W-:Y:S06]  /*2980*/  @P3 BRA `(.L_x_45) ;  /* 0xfffffffc002c3947 */ /* 0x000fec000383ffff */
[----:B------:R-:W-:Y:S01]  /*2990*/  ULEA UR5, UR6, UR37, 0x3 ;  /* 0x0000002506057291 */ /* 0x000fe2000f8e18ff */
[----:B------:R-:W-:-:S08]  /*29a0*/  SHF.L.U32 R3, R12, 0x1f, RZ ;  /* 0x0000001f0c037819 */ /* 0x000fd000000006ff */
[----:B------:R-:W1:Y:S02]  /*29b0*/  SYNCS.PHASECHK.TRANS64 P0, [UR5+0x90], R3 ;  /* 0x00009003ff0075a7 */ /* 0x000e640008001005 */
[----:B-1----:R-:W-:Y:S05]  /*29c0*/  @P0 BRA `(.L_x_46) ;  /* 0x0000000000080947 */ /* 0x002fea0003800000 */
[----:B------:R-:W1:Y:S02]  /*29d0*/  SYNCS.PHASECHK.TRANS64.TRYWAIT P0, [UR5+0x90], R3 ;  /* 0x00009003ff0075a7 */ /* 0x000e640008001105 */
[----:B-1----:R-:W-:Y:S05]  /*29e0*/  @!P0 BRA `(.L_x_47) ;  /* 0x0000004c00108947 */ /* 0x002fea0003800000 */
.L_x_46:
[----:B------:R-:W-:-:S04]  /*29f0*/  UIADD3 UR4, UPT, UPT, UR6, 0x1, URZ ;  /* 0x0000000106047890 */ /* 0x000fc8000fffe0ff */
[----:B------:R-:W-:-:S04]  /*2a00*/  UISETP.NE.AND UP0, UPT, UR4, 0x2, UPT ;  /* 0x000000020400788c */ /* 0x000fc8000bf05270 */
[----:B------:R-:W-:Y:S02]  /*2a10*/  USEL UR7, URZ, 0x1, UP0 ;  /* 0x00000001ff077887 */ /* 0x000fe40008000000 */
[----:B------:R-:W-:-:S04]  /*2a20*/  USEL UR4, UR4, URZ, UP0 ;  /* 0x000000ff04047287 */ /* 0x000fc80008000000 */
[----:B------:R-:W-:Y:S01]  /*2a30*/  ULEA UR4, UR4, UR37, 0x3 ;  /* 0x0000002504047291 */ /* 0x000fe2000f8e18ff */
[----:B-1----:R-:W-:-:S04]  /*2a40*/  LOP3.LUT R3, R12, UR7, RZ, 0x3c, !PT ;  /* 0x000000070c037c12 */ /* 0x002fc8000f8e3cff */
[----:B------:R-:W-:-:S04]  /*2a50*/  SHF.L.U32 R0, R3, 0x1f, RZ ;  /* 0x0000001f03007819 */ /* 0x000fc800000006ff */
[----:B------:R-:W1:Y:S02]  /*2a60*/  SYNCS.PHASECHK.TRANS64 P0, [UR4+0x90], R0 ;  /* 0x00009000ff0075a7 */ /* 0x000e640008001004 */
[----:B-1----:R-:W-:Y:S05]  /*2a70*/  @P0 EXIT ;  /* 0x000000000000094d */ /* 0x002fea0003800000 */
[----:B------:R-:W-:Y:S02]  /*2a80*/  SHF.L.U32 R3, R3, 0x1f, RZ ;  /* 0x0000001f03037819 */ /* 0x000fe400000006ff */
[----:B------:R-:W-:-:S07]  /*2a90*/  MOV R0, UR4 ;  /* 0x0000000400007c02 */ /* 0x000fce0008000f00 */
.L_x_48:
[----:B-1----:R1:W2:Y:S02]  /*2aa0*/  SYNCS.PHASECHK.TRANS64.TRYWAIT P0, [R0+URZ+0x90], R3 ;  /* 0x00009003000075a7 */ /* 0x0022a400080011ff */
[----:B--2---:R-:W-:Y:S05]  /*2ab0*/  @!P0 NANOSLEEP.SYNCS 0x989680 ;  /* 0x009896800000895d */ /* 0x004fea0003900000 */
[----:B------:R-:W2:Y:S02]  /*2ac0*/  @!P0 SYNCS.PHASECHK.TRANS64 P0, [R0+URZ+0x90], R3 ;  /* 0x00009003000085a7 */ /* 0x000ea400080010ff */
[----:B--2---:R-:W-:Y:S05]  /*2ad0*/  @P0 EXIT ;  /* 0x000000000000094d */ /* 0x004fea0003800000 */
[----:B------:R-:W-:Y:S05]  /*2ae0*/  BRA `(.L_x_48) ;  /* 0xfffffffc00ec7947 */ /* 0x000fea000383ffff */
.L_x_41:
[----:B------:R-:W-:-:S09]  /*2af0*/  UISETP.NE.AND UP1, UPT, UR8, URZ, UPT ;  /* 0x000000ff0800728c */ /* 0x000fd2000bf25270 */
[----:B------:R-:W-:Y:S05]  /*2b00*/  BRA.U UP1, `(.L_x_49) ;  /* 0x0000000d01cc7547 */ /* 0x000fea000b800000 */
[----:B------:R-:W-:Y:S01]  /*2b10*/  UMOV UR4, 0x40 ;  /* 0x0000004000047882 */ /* 0x000fe20000000000 */
[----:B------:R-:W-:Y:S01]  /*2b20*/  NOP ;  /* 0x0000000000007918 */ /* 0x000fe20000000000 */
[----:B------:R-:W-:Y:S01]  /*2b30*/  ULEA UR4, UR37, UR4, 0x18 ;  /* 0x0000000425047291 */ /* 0x000fe2000f8ec0ff */
[----:B------:R-:W-:Y:S02]  /*2b40*/  UMOV UR5, 0x400 ;  /* 0x0000040000057882 */ /* 0x000fe40000000000 */
[----:B------:R-:W-:-:S06]  /*2b50*/  ULEA UR37, UR37, UR5, 0x18 ;  /* 0x0000000525257291 */ /* 0x000fcc000f8ec0ff */
[----:B------:R-:W1:Y:S02]  /*2b60*/  LDS.U8 R0, [UR4+0x1c] ;  /* 0x00001c04ff007984 */ /* 0x000e640008000000 */
[----:B-1----:R-:W-:-:S13]  /*2b70*/  ISETP.NE.AND P0, PT, R0, RZ, PT ;  /* 0x000000ff0000720c */ /* 0x002fda0003f05270 */
[----:B------:R-:W-:Y:S05]  /*2b80*/  @P0 BRA `(.L_x_50) ;  /* 0x0000000000580947 */ /* 0x000fea0003800000 */
[----:B------:R-:W-:-:S13]  /*2b90*/  ELECT P0, URZ, PT ;  /* 0x0000000000ff782f */ /* 0x000fda0003800000 */
[----:B------:R-:W-:Y:S05]  /*2ba0*/  @!P0 BRA `(.L_x_51) ;  /* 0x0000000000608947 */ /* 0x000fea0003800000 */
[----:B------:R-:W-:Y:S01]  /*2bb0*/  UMOV UR5, 0x10 ;  /* 0x0000001000057882 */ /* 0x000fe20000000000 */
[----:B------:R-:W-:Y:S01]  /*2bc0*/  HFMA2 R0, -RZ, RZ, 0, 5.9604644775390625e-08 ;  /* 0x00000001ff007431 */ /* 0x000fe200000001ff */
[----:B------:R-:W-:-:S03]  /*2bd0*/  MOV R2, 0xffff ;  /* 0x0000ffff00027802 */ /* 0x000fc60000000f00 */
[----:B------:R-:W-:Y:S04]  /*2be0*/  DEPBAR.LE SB1, 0x36 ;  /* 0x00009d800000791a */ /* 0x000fe80000000000 */
[----:B------:R-:W1:Y:S02]  /*2bf0*/  UTCATOMSWS.FIND_AND_SET.ALIGN UP0, UR5, UR5 ;  /* 0x00000005000575e3 */ /* 0x000e640008000800 */
[----:B-1----:R-:W-:Y:S01]  /*2c00*/  MOV R3, UR5 ;  /* 0x0000000500037c02 */ /* 0x002fe20008000f00 */
[----:B------:R-:W-:Y:S06]  /*2c10*/  BRA.U UP0, `(.L_x_52) ;  /* 0x0000000100187547 */ /* 0x000fec000b800000 */
.L_x_53:
[----:B------:R-:W-:Y:S05]  /*2c20*/  NANOSLEEP 0x64 ;  /* 0x000000640000795d */ /* 0x000fea0003800000 */
[----:B------:R-:W-:-:S05]  /*2c30*/  UMOV UR5, 0x10 ;  /* 0x0000001000057882 */ /* 0x000fca0000000000 */
[----:B------:R-:W-:Y:S04]  /*2c40*/  DEPBAR.LE SB1, 0x36 ;  /* 0x00009d800000791a */ /* 0x000fe80000000000 */
[----:B------:R-:W1:Y:S02]  /*2c50*/  UTCATOMSWS.FIND_AND_SET.ALIGN UP0, UR5, UR5 ;  /* 0x00000005000575e3 */ /* 0x000e640008000800 */
[----:B-1----:R-:W-:Y:S01]  /*2c60*/  MOV R3, UR5 ;  /* 0x0000000500037c02 */ /* 0x002fe20008000f00 */
[----:B------:R-:W-:Y:S05]  /*2c70*/  BRA.U !UP0, `(.L_x_53) ;  /* 0xfffffffd08e87547 */ /* 0x000fea000b83ffff */
.L_x_52:
[-C--:B------:R-:W-:Y:S02]  /*2c80*/  SHF.L.U32 R2, R2, R3.reuse, RZ ;  /* 0x0000000302027219 */ /* 0x080fe400000006ff */
[----:B------:R-:W-:Y:S01]  /*2c90*/  SHF.L.U32 R0, R0, R3, RZ ;  /* 0x0000000300007219 */ /* 0x000fe200000006ff */
[----:B------:R-:W-:Y:S02]  /*2ca0*/  IMAD.SHL.U32 R3, R3, 0x20, RZ ;  /* 0x0000002003037824 */ /* 0x000fe400078e00ff */
[----:B------:R1:W-:Y:S04]  /*2cb0*/  ATOMS.OR RZ, [UR4+0x14], R2 ;  /* 0x00001402ffff798c */ /* 0x0003e8000b000004 */
[----:B------:R1:W-:Y:S04]  /*2cc0*/  ATOMS.OR RZ, [UR4+0x18], R0 ;  /* 0x00001800ffff798c */ /* 0x0003e8000b000004 */
[----:B------:R1:W-:Y:S01]  /*2cd0*/  STS [UR37+0x130], R3 ;  /* 0x00013003ff007988 */ /* 0x0003e20008000825 */
[----:B------:R-:W-:Y:S05]  /*2ce0*/  BRA `(.L_x_51) ;  /* 0x0000000000107947 */ /* 0x000fea0003800000 */
.L_x_50:
[----:B------:R-:W-:Y:S02]  /*2cf0*/  MOV R0, 0xffffffff ;  /* 0xffffffff00007802 */ /* 0x000fe40000000f00 */
[----:B------:R-:W-:-:S03]  /*2d00*/  MOV R2, 0x2d30 ;  /* 0x00002d3000027802 */ /* 0x000fc60000000f00 */
[----:B------:R1:W-:Y:S04]  /*2d10*/  STS [UR37+0x130], R0 ;  /* 0x00013000ff007988 */ /* 0x0003e80008000825 */
[----:B-1-3-5:R-:W-:Y:S05]  /*2d20*/  CALL.REL.NOINC `($__internal_1_$__cuda_sm10x_tcgen05_guardrail_trap_phase_invalid_during_alloc) ;  /* 0x0000004c00cc7944 */ /* 0x02afea0003c00000 */
.L_x_51:
[----:B------:R-:W-:Y:S05]  /*2d30*/  WARPSYNC.ALL ;  /* 0x0000000000007948 */ /* 0x000fea0003800000 */
[----:B------:R-:W2:Y:S01]  /*2d40*/  S2UR UR5, SR_CgaCtaId ;  /* 0x00000000000579c3 */ /* 0x000ea20000008800 */
[----:B------:R-:W-:Y:S01]  /*2d50*/  UMOV UR4, 0x400 ;  /* 0x0000040000047882 */ /* 0x000fe20000000000 */
[----:B------:R-:W-:-:S06]  /*2d60*/  NOP ;  /* 0x0000000000007918 */ /* 0x000fcc0000000000 */
[----:B------:R-:W-:Y:S06]  /*2d70*/  BAR.ARV 0x6, 0xa0 ;  /* 0x0182800000007b1d */ /* 0x000fec0000002000 */
[----:B------:R-:W4:Y:S01]  /*2d80*/  LDCU UR7, c[0x0][0x38c] ;  /* 0x00007180ff0777ac */ /* 0x000f220008000800 */
[----:B------:R-:W-:Y:S01]  /*2d90*/  IMAD.MOV.U32 R11, RZ, RZ, 0x1 ;  /* 0x00000001ff0b7424 */ /* 0x000fe200078e00ff */
[----:B------:R-:W-:Y:S01]  /*2da0*/  CS2R R8, SRZ ;  /* 0x0000000000087805 */ /* 0x000fe2000001ff00 */
[----:B------:R-:W-:Y:S01]  /*2db0*/  IMAD.MOV.U32 R10, RZ, RZ, RZ ;  /* 0x000000ffff0a7224 */ /* 0x000fe200078e00ff */
[----:B------:R-:W3:Y:S01]  /*2dc0*/  LDCU UR6, c[0x0][0x38c] ;  /* 0x00007180ff0677ac */ /* 0x000ee20008000800 */
[----:B------:R-:W-:Y:S01]  /*2dd0*/  UMOV UR15, URZ ;  /* 0x000000ff000f7c82 */ /* 0x000fe20008000000 */
[----:B------:R-:W-:Y:S01]  /*2de0*/  UMOV UR14, URZ ;  /* 0x000000ff000e7c82 */ /* 0x000fe20008000000 */
[----:B--2---:R-:W-:Y:S01]  /*2df0*/  ULEA UR5, UR5, UR4, 0x18 ;  /* 0x0000000405057291 */ /* 0x004fe2000f8ec0ff */
[----:B------:R-:W-:Y:S01]  /*2e00*/  UMOV UR24, 0x0 ;  /* 0x0000000000187882 */ /* 0x000fe20000000000 */
[----:B------:R-:W-:-:S02]  /*2e10*/  UMOV UR25, 0x4200490 ;  /* 0x0420049000197882 */ /* 0x000fc40000000000 */
[----:B------:R-:W-:Y:S02]  /*2e20*/  UIADD3 UR10, UPT, UPT, UR5, 0x4400, URZ ;  /* 0x00004400050a7890 */ /* 0x000fe4000fffe0ff */
[----:B------:R-:W-:Y:S02]  /*2e30*/  UIADD3 UR11, UPT, UPT, UR5, 0xe400, URZ ;  /* 0x0000e400050b7890 */ /* 0x000fe4000fffe0ff */
[----:B----4-:R-:W-:Y:S01]  /*2e40*/  UIADD3 UR7, UPT, UPT, UR7, 0x7f, URZ ;  /* 0x0000007f07077890 */ /* 0x010fe2000fffe0ff */
[----:B-1----:R-:W1:Y:S01]  /*2e50*/  LDS R0, [UR5+0x130] ;  /* 0x00013005ff007984 */ /* 0x002e620008000800 */
[----:B------:R-:W-:Y:S02]  /*2e60*/  USHF.R.U32.HI UR10, URZ, 0x4, UR10 ;  /* 0x00000004ff0a7899 */ /* 0x000fe4000801160a */
[----:B------:R-:W-:Y:S02]  /*2e70*/  USHF.R.S32.HI UR4, URZ, 0x1f, UR7 ;  /* 0x0000001fff047899 */ /* 0x000fe40008011407 */
[----:B------:R-:W-:-:S02]  /*2e80*/  USHF.R.U32.HI UR11, URZ, 0x4, UR11 ;  /* 0x00000004ff0b7899 */ /* 0x000fc4000801160b */
[----:B------:R-:W-:Y:S02]  /*2e90*/  ULEA.HI UR4, UR4, UR7, URZ, 0x7 ;  /* 0x0000000704047291 */ /* 0x000fe4000f8f38ff */
[----:B------:R-:W-:Y:S02]  /*2ea0*/  ULOP3.LUT UR10, UR10, 0x3fff, URZ, 0xc0, !UPT ;  /* 0x00003fff0a0a7892 */ /* 0x000fe4000f8ec0ff */
[----:B------:R-:W-:Y:S02]  /*2eb0*/  USHF.R.S32.HI UR4, URZ, 0x7, UR4 ;  /* 0x00000007ff047899 */ /* 0x000fe40008011404 */
[----:B------:R-:W-:Y:S02]  /*2ec0*/  ULOP3.LUT UR11, UR11, 0x3fff, URZ, 0xc0, !UPT ;  /* 0x00003fff0b0b7892 */ /* 0x000fe4000f8ec0ff */
[----:B------:R-:W-:Y:S01]  /*2ed0*/  UISETP.LT.AND UP0, UPT, UR4, 0x1, UPT ;  /* 0x000000010400788c */ /* 0x000fe2000bf01270 */
[----:B------:R-:W-:Y:S01]  /*2ee0*/  UMOV UR22, 0x0 ;  /* 0x0000000000167882 */ /* 0x000fe20000000000 */
[----:B------:R-:W-:-:S02]  /*2ef0*/  UMOV UR23, 0x4200490 ;  /* 0x0420049000177882 */ /* 0x000fc40000000000 */
[----:B------:R-:W-:Y:S02]  /*2f00*/  USEL UR9, UR4, 0x1, !UP0 ;  /* 0x0000000104097887 */ /* 0x000fe4000c000000 */
[----:B------:R-:W-:Y:S02]  /*2f10*/  ULOP3.LUT UR10, UR10, 0x10000, URZ, 0xfc, !UPT ;  /* 0x000100000a0a7892 */ /* 0x000fe4000f8efcff */
[----:B------:R-:W-:Y:S02]  /*2f20*/  ULOP3.LUT UR11, UR11, 0x10000, URZ, 0xfc, !UPT ;  /* 0x000100000b0b7892 */ /* 0x000fe4000f8efcff */
[----:B------:R-:W-:Y:S02]  /*2f30*/  UIADD3 UR9, UPT, UPT, -UR9, URZ, URZ ;  /* 0x000000ff09097290 */ /* 0x000fe4000fffe1ff */
[----:B---3--:R-:W-:Y:S01]  /*2f40*/  UISETP.GE.AND UP3, UPT, UR6, 0x1, UPT ;  /* 0x000000010600788c */ /* 0x008fe2000bf66270 */
[----:B------:R-:W-:Y:S01]  /*2f50*/  UMOV UR20, 0x0 ;  /* 0x0000000000147882 */ /* 0x000fe20000000000 */
[----:B------:R-:W-:Y:S01]  /*2f60*/  UMOV UR21, 0x4200490 ;  /* 0x0420049000157882 */ /* 0x000fe20000000000 */
[----:B------:R-:W-:Y:S01]  /*2f70*/  UMOV UR18, 0x0 ;  /* 0x0000000000127882 */ /* 0x000fe20000000000 */
[----:B------:R-:W-:Y:S01]  /*2f80*/  UMOV UR19, 0x4200490 ;  /* 0x0420049000137882 */ /* 0x000fe20000000000 */
[----:B-1----:R-:W-:-:S15]  /*2f90*/  R2UR UR16, R0 ;  /* 0x00000000001072ca */ /* 0x002fde00000e0000 */
.L_x_60:
[----:B------:R-:W-:Y:S02]  /*2fa0*/  LEA R0, R10, UR5, 0x3 ;  /* 0x000000050a007c11 */ /* 0x000fe4000f8e18ff */
[----:B------:R-:W-:Y:S02]  /*2fb0*/  SHF.L.U32 R5, R9, 0x1f, RZ ;  /* 0x0000001f09057819 */ /* 0x000fe400000006ff */
[----:B------:R-:W-:Y:S01]  /*2fc0*/  PLOP3.LUT P0, PT, PT, PT, UP3, 0x80, 0x8 ;  /* 0x000000000008781c */ /* 0x000fe20003f0f038 */
[----:B------:R-:W-:Y:S01]  /*2fd0*/  VIADD R3, R0, 0x90 ;  /* 0x0000009000037836 */ /* 0x000fe20000000000 */
[----:B-1----:R-:W1:Y:S02]  /*2fe0*/  SYNCS.PHASECHK.TRANS64.TRYWAIT P1, [R0+URZ+0x80], R5 ;  /* 0x00008005000075a7 */ /* 0x002e6400080211ff */
[----:B-1-3--:R-:W-:Y:S09]  /*2ff0*/  @!P1 BRA `(.L_x_54) ;  /* 0x0000004400a49947 */ /* 0x00aff20003800000 */
.L_x_123:
[----:B------:R-:W-:Y:S01]  /*3000*/  LEA R4, R10, UR5, 0x4 ;  /* 0x000000050a047c11 */ /* 0x000fe2000f8e20ff */
[----:B------:R-:W-:Y:S01]  /*3010*/  @UP3 ULEA UR6, UR14, UR5, 0x3 ;  /* 0x000000050e063291 */ /* 0x000fe2000f8e18ff */
[----:B------:R-:W-:Y:S01]  /*3020*/  PLOP3.LUT P2, PT, PT, PT, PT, 0x80, 0x8 ;  /* 0x000000000008781c */ /* 0x000fe20003f4f070 */
[----:B------:R-:W-:Y:S01]  /*3030*/  ULEA UR7, UR15, UR5, 0x3 ;  /* 0x000000050f077291 */ /* 0x000fe2000f8e18ff */
[----:B------:R-:W-:Y:S02]  /*3040*/  PRMT R3, RZ, 0x654, R3 ;  /* 0x00000654ff037816 */ /* 0x000fe40000000003 */
[----:B-1----:R-:W1:Y:S01]  /*3050*/  LDS.128 R4, [R4+0x110] ;  /* 0x0001100004047984 */ /* 0x002e620000000c00 */
[----:B------:R-:W-:Y:S02]  /*3060*/  @P0 SHF.L.U32 R2, R8, 0x1f, RZ ;  /* 0x0000001f08020819 */ /* 0x000fe400000006ff */
[----:B------:R-:W-:Y:S01]  /*3070*/  SHF.L.U32 R0, R11, 0x1f, RZ ;  /* 0x0000001f0b007819 */ /* 0x000fe200000006ff */
[----:B------:R-:W-:Y:S01]  /*3080*/  @!PT LDS RZ, [RZ] ;  /* 0x00000000fffff984 */ /* 0x000fe20000000800 */
[----:B------:R-:W-:Y:S01]  /*3090*/  @!PT LDS RZ, [RZ] ;  /* 0x00000000fffff984 */ /* 0x000fe20000000800 */
[----:B------:R-:W-:Y:S01]  /*30a0*/  @!PT LDS RZ, [RZ] ;  /* 0x00000000fffff984 */ /* 0x000fe20000000800 */
[----:B------:R-:W-:Y:S01]  /*30b0*/  @!PT LDS RZ, [RZ] ;  /* 0x00000000fffff984 */ /* 0x000fe20000000800 */
[----:B------:R2:W-:Y:S06]  /*30c0*/  MEMBAR.ALL.CTA ;  /* 0x0000000000007992 */ /* 0x0005ec0000008000 */
[----:B--2---:R-:W2:Y:S02]  /*30d0*/  FENCE.VIEW.ASYNC.S ;  /* 0x00000000000073c6 */ /* 0x004ea40000000000 */
[----:B--2---:R2:W-:Y:S01]  /*30e0*/  SYNCS.ARRIVE.TRANS64.RED.A1T0 RZ, [R3+URZ], RZ ;  /* 0x000000ff03ff79a7 */ /* 0x0045e200081004ff */
[----:B------:R2:W3:Y:S01]  /*30f0*/  @P0 SYNCS.PHASECHK.TRANS64.TRYWAIT P2, [UR6], R2 ;  /* 0x00000002ff0005a7 */ /* 0x0004e20008041106 */
[----:B------:R-:W-:Y:S01]  /*3100*/  ULEA.HI UR6, UR15, UR15, URZ, 0x1 ;  /* 0x0000000f0f067291 */ /* 0x000fe2000f8f08ff */
[----:B-1----:R-:W-:-:S03]  /*3110*/  LOP3.LUT P1, RZ, R6, 0x1, RZ, 0xc0, !PT ;  /* 0x0000000106ff7812 */ /* 0x002fc6000782c0ff */
[----:B------:R-:W-:Y:S02]  /*3120*/  USHF.L.U32 UR8, UR6, 0x6, URZ ;  /* 0x0000000606087899 */ /* 0x000fe400080006ff */
[----:B------:R-:W-:Y:S02]  /*3130*/  ULOP3.LUT UR6, UR6, 0xffe, URZ, 0xc0, !UPT ;  /* 0x00000ffe06067892 */ /* 0x000fe4000f8ec0ff */
[----:B------:R-:W-:Y:S02]  /*3140*/  ULOP3.LUT UR8, UR8, 0xffffff80, URZ, 0xc0, !UPT ;  /* 0xffffff8008087892 */ /* 0x000fe4000f8ec0ff */
[----:B------:R-:W-:Y:S02]  /*3150*/  UIADD3 UR6, UPT, UPT, -UR6, UR15, URZ ;  /* 0x0000000f06067290 */ /* 0x000fe4000fffe1ff */
[----:B------:R-:W-:Y:S01]  /*3160*/  UIADD3 UR8, UPT, UPT, UR16, UR8, URZ ;  /* 0x0000000810087290 */ /* 0x000fe2000fffe0ff */
[----:B------:R-:W1:Y:S03]  /*3170*/  SYNCS.PHASECHK.TRANS64.TRYWAIT P0, [UR7+0xc0], R0 ;  /* 0x0000c000ff0075a7 */ /* 0x000e660008001107 */
[----:B------:R-:W-:Y:S01]  /*3180*/  ULEA UR8, UR6, UR8, 0x14 ;  /* 0x0000000806087291 */ /* 0x000fe2000f8ea0ff */
[----:B-123--:R-:W-:Y:S11]  /*3190*/  @!P0 BRA `(.L_x_55) ;  /* 0x0000004400508947 */ /* 0x00eff60003800000 */
.L_x_125:
[----:B------:R-:W-:Y:S01]  /*31a0*/  IADD3 R10, PT, PT, R10, 0x1, RZ ;  /* 0x000000010a0a7810 */ /* 0x000fe20007ffe0ff */
[----:B------:R-:W-:Y:S06]  /*31b0*/  BRA.U !UP3, `(.L_x_56) ;  /* 0x000000010bc07547 */ /* 0x000fec000b800000 */
[----:B------:R-:W-:Y:S01]  /*31c0*/  UPLOP3.LUT UP4, UPT, UPT, UPT, UPT, 0x40, 0x4 ;  /* 0x000000000004789c */ /* 0x000fe20003f8e870 */
[----:B------:R-:W-:Y:S01]  /*31d0*/  UMOV UR13, UR9 ;  /* 0x00000009000d7c82 */ /* 0x000fe20008000000 */
[----:B------:R-:W-:Y:S01]  /*31e0*/  UMOV UR12, UR4 ;  /* 0x00000004000c7c82 */ /* 0x000fe20008000000 */
[----:B------:R-:W-:-:S08]  /*31f0*/  UMOV UR17, UR14 ;  /* 0x0000000e00117c82 */ /* 0x000fd00008000000 */
.L_x_59:
[----:B------:R-:W-:Y:S02]  /*3200*/  UIADD3 UR13, UPT, UPT, UR13, 0x1, URZ ;  /* 0x000000010d0d7890 */ /* 0x000fe4000fffe0ff */
[----:B--2---:R-:W-:Y:S02]  /*3210*/  ULEA UR6, UR17, UR5, 0x3 ;  /* 0x0000000511067291 */ /* 0x004fe4000f8e18ff */
[----:B------:R-:W-:Y:S01]  /*3220*/  UISETP.NE.AND UP0, UPT, UR13, URZ, UPT ;  /* 0x000000ff0d00728c */ /* 0x000fe2000bf05270 */
[----:B---3--:R-:W-:Y:S10]  /*3230*/  @P2 BRA `(.L_x_57) ;  /* 0x00000000000c2947 */ /* 0x008ff40003800000 */
[----:B-1----:R-:W-:Y:S04]  /*3240*/  SHF.L.U32 R3, R8, 0x1f, RZ ;  /* 0x0000001f08037819 */ /* 0x002fe800000006ff */
[----:B------:R-:W1:Y:S02]  /*3250*/  SYNCS.PHASECHK.TRANS64.TRYWAIT P0, [UR6], R3 ;  /* 0x00000003ff0075a7 */ /* 0x000e640008001106 */
[----:B-1----:R-:W-:Y:S05]  /*3260*/  @!P0 BRA `(.L_x_58) ;  /* 0x0000004400348947 */ /* 0x002fea0003800000 */
.L_x_57:
[----:B------:R-:W-:Y:S01]  /*3270*/  UISETP.NE.AND UP1, UPT, UR12, 0x1, UPT ;  /* 0x000000010c00788c */ /* 0x000fe2000bf25270 */
[----:B------:R-:W-:Y:S01]  /*3280*/  PLOP3.LUT P2, PT, PT, PT, PT, 0x80, 0x8 ;  /* 0x000000000008781c */ /* 0x000fe20003f4f070 */
[----:B------:R-:W-:Y:S02]  /*3290*/  UIADD3 UR14, UPT, UPT, UR17, 0x1, URZ ;  /* 0x00000001110e7890 */ /* 0x000fe4000fffe0ff */
[----:B------:R-:W-:Y:S02]  /*32a0*/  ULEA UR28, UR17, UR11, 0xa ;  /* 0x0000000b111c7291 */ /* 0x000fe4000f8e50ff */
[----:B------:R-:W-:Y:S01]  /*32b0*/  UISETP.NE.AND UP2, UPT, UR14, 0x5, UPT ;  /* 0x000000050e00788c */ /* 0x000fe2000bf45270 */
[----:B------:R-:W-:Y:S01]  /*32c0*/  PLOP3.LUT P0, PT, PT, PT, UP1, 0x80, 0x8 ;  /* 0x000000000008781c */ /* 0x000fe20003f0f018 */
[----:B------:R-:W-:Y:S02]  /*32d0*/  UIADD3 UR40, UPT, UPT, UR28, 0x2, URZ ;  /* 0x000000021c287890 */ /* 0x000fe4000fffe0ff */
[----:B------:R-:W-:Y:S02]  /*32e0*/  USEL UR27, URZ, 0x1, UP2 ;  /* 0x00000001ff1b7887 */ /* 0x000fe40009000000 */
[----:B------:R-:W-:Y:S02]  /*32f0*/  USEL UR14, UR14, URZ, UP2 ;  /* 0x000000ff0e0e7287 */ /* 0x000fe40009000000 */
[----:B------:R-:W-:Y:S02]  /*3300*/  UIADD3 UR36, UPT, UPT, UR28, 0x4, URZ ;  /* 0x000000041c247890 */ /* 0x000fe4000fffe0ff */
[----:B------:R-:W-:Y:S01]  /*3310*/  @UP1 ULEA UR26, UR14, UR5, 0x3 ;  /* 0x000000050e1a1291 */ /* 0x000fe2000f8e18ff */
[----:B------:R-:W-:Y:S01]  /*3320*/  LOP3.LUT R8, R8, UR27, RZ, 0x3c, !PT ;  /* 0x0000001b08087c12 */ /* 0x000fe2000f8e3cff */
[----:B------:R-:W-:Y:S02]  /*3330*/  UIADD3 UR32, UPT, UPT, UR28, 0x6, URZ ;  /* 0x000000061c207890 */ /* 0x000fe4000fffe0ff */
[----:B------:R-:W-:Y:S01]  /*3340*/  UIADD3 UR6, UPT, UPT, UR6, 0x28, URZ ;  /* 0x0000002806067890 */ /* 0x000fe2000fffe0ff */
[----:B-1----:R-:W-:Y:S01]  /*3350*/  @P0 SHF.L.U32 R0, R8, 0x1f, RZ ;  /* 0x0000001f08000819 */ /* 0x002fe200000006ff */
[----:B------:R-:W-:Y:S01]  /*3360*/  UIADD3 UR12, UPT, UPT, UR12, -0x1, URZ ;  /* 0xffffffff0c0c7890 */ /* 0x000fe2000fffe0ff */
[----:B------:R-:W-:Y:S02]  /*3370*/  UMOV UR29, 0x40004040 ;  /* 0x40004040001d7882 */ /* 0x000fe40000000000 */
[----:B------:R2:W3:Y:S01]  /*3380*/  @P0 SYNCS.PHASECHK.TRANS64.TRYWAIT P2, [UR26], R0 ;  /* 0x00000000ff0005a7 */ /* 0x0004e2000804111a */
[----:B------:R-:W-:Y:S01]  /*3390*/  ULEA UR26, UR17, UR10, 0x9 ;  /* 0x0000000a111a7291 */ /* 0x000fe2000f8e48ff */
[----:B------:R-:W-:Y:S01]  /*33a0*/  UMOV UR27, 0x40004040 ;  /* 0x40004040001b7882 */ /* 0x000fe20000000000 */
[----:B------:R-:W-:Y:S02]  /*33b0*/  UMOV UR41, 0x40004040 ;  /* 0x4000404000297882 */ /* 0x000fe40000000000 */
[----:B------:R-:W-:Y:S02]  /*33c0*/  UIADD3 UR38, UPT, UPT, UR26, 0x2, URZ ;  /* 0x000000021a267890 */ /* 0x000fe4000fffe0ff */
[----:B------:R-:W-:Y:S02]  /*33d0*/  UIADD3 UR34, UPT, UPT, UR26, 0x4, URZ ;  /* 0x000000041a227890 */ /* 0x000fe4000fffe0ff */
[----:B------:R-:W-:Y:S01]  /*33e0*/  UIADD3 UR30, UPT, UPT, UR26, 0x6, URZ ;  /* 0x000000061a1e7890 */ /* 0x000fe2000fffe0ff */
[----:B------:R2:W-:Y:S01]  /*33f0*/  UTCQMMA gdesc[UR26], gdesc[UR28], tmem[UR8], tmem[UR24], idesc[UR25], UP4 ;  /* 0x00ff181c1a0075ea */ /* 0x0005e2000a000308 */
[----:B------:R-:W-:Y:S01]  /*3400*/  UPLOP3.LUT UP4, UPT, UPT, UPT, UPT, 0x80, 0x8 ;  /* 0x000000000008789c */ /* 0x000fe20003f8f070 */
[----:B------:R-:W-:Y:S01]  /*3410*/  UMOV UR39, 0x40004040 ;  /* 0x4000404000277882 */ /* 0x000fe20000000000 */
[----:B------:R-:W-:Y:S01]  /*3420*/  UMOV UR37, 0x40004040 ;  /* 0x4000404000257882 */ /* 0x000fe20000000000 */
[----:B------:R2:W-:Y:S01]  /*3430*/  UTCQMMA gdesc[UR38], gdesc[UR40], tmem[UR8], tmem[UR22], idesc[UR23], UPT ;  /* 0x00ff1628260075ea */ /* 0x0005e2000b800308 */
[----:B------:R-:W-:Y:S01]  /*3440*/  UMOV UR35, 0x40004040 ;  /* 0x4000404000237882 */ /* 0x000fe20000000000 */
[----:B------:R-:W-:Y:S01]  /*3450*/  UMOV UR33, 0x40004040 ;  /* 0x4000404000217882 */ /* 0x000fe20000000000 */
[----:B------:R-:W-:Y:S01]  /*3460*/  UMOV UR31, 0x40004040 ;  /* 0x40004040001f7882 */ /* 0x000fe20000000000 */
[----:B------:R2:W-:Y:S01]  /*3470*/  UTCQMMA gdesc[UR34], gdesc[UR36], tmem[UR8], tmem[UR20], idesc[UR21], UPT ;  /* 0x00ff1424220075ea */ /* 0x0005e2000b800308 */
[----:B------:R2:W-:Y:S01]  /*3480*/  UTCQMMA gdesc[UR30], gdesc[UR32], tmem[UR8], tmem[UR18], idesc[UR19], UPT ;  /* 0x00ff12201e0075ea */ /* 0x0005e2000b800308 */
[----:B------:R2:W-:Y:S01]  /*3490*/  UTCBAR [UR6], URZ ;  /* 0x000000ff060073e9 */ /* 0x0005e200080000ff */
[----:B------:R-:W-:Y:S01]  /*34a0*/  UMOV UR17, UR14 ;  /* 0x0000000e00117c82 */ /* 0x000fe20008000000 */
[----:B------:R-:W-:Y:S05]  /*34b0*/  BRA.U UP0, `(.L_x_59) ;  /* 0xfffffffd00507547 */ /* 0x000fea000b83ffff */
.L_x_56:
[----:B------:R-:W-:Y:S01]  /*34c0*/  UIADD3 UR15, UPT, UPT, UR15, 0x1, URZ ;  /* 0x000000010f0f7890 */ /* 0x000fe2000fffe0ff */
[C---:B------:R-:W-:Y:S01]  /*34d0*/  ISETP.NE.AND P0, PT, R10.reuse, 0x2, PT ;  /* 0x000000020a00780c */ /* 0x040fe20003f05270 */
[----:B------:R-:W-:Y:S02]  /*34e0*/  UIADD3 UR7, UPT, UPT, UR7, 0xa0, URZ ;  /* 0x000000a007077890 */ /* 0x000fe4000fffe0ff */
[----:B------:R-:W-:Y:S01]  /*34f0*/  UISETP.NE.AND UP0, UPT, UR15, 0x4, UPT ;  /* 0x000000040f00788c */ /* 0x000fe2000bf05270 */
[----:B-12---:R-:W-:Y:S02]  /*3500*/  SEL R0, RZ, 0x1, P0 ;  /* 0x00000001ff007807 */ /* 0x006fe40000000000 */
[----:B------:R-:W-:Y:S01]  /*3510*/  SEL R10, R10, RZ, P0 ;  /* 0x000000ff0a0a7207 */ /* 0x000fe20000000000 */
[----:B------:R-:W-:Y:S01]  /*3520*/  USEL UR6, URZ, 0x1, UP0 ;  /* 0x00000001ff067887 */ /* 0x000fe20008000000 */
[----:B------:R-:W-:Y:S01]  /*3530*/  LOP3.LUT R9, R9, R0, RZ, 0x3c, !PT ;  /* 0x0000000009097212 */ /* 0x000fe200078e3cff */
[----:B------:R-:W-:Y:S01]  /*3540*/  USEL UR15, UR15, URZ, UP0 ;  /* 0x000000ff0f0f7287 */ /* 0x000fe20008000000 */
[----:B------:R1:W-:Y:S03]  /*3550*/  UTCBAR [UR7], URZ ;  /* 0x000000ff070073e9 */ /* 0x0003e600080000ff */
[----:B------:R-:W-:Y:S01]  /*3560*/  LOP3.LUT R11, R11, UR6, RZ, 0x3c, !PT ;  /* 0x000000060b0b7c12 */ /* 0x000fe2000f8e3cff */
[----:B------:R-:W-:Y:S07]  /*3570*/  @P1 BRA `(.L_x_60) ;  /* 0xfffffff800881947 */ /* 0x000fee000383ffff */
[----:B------:R-:W2:Y:S01]  /*3580*/  S2UR UR4, SR_CgaCtaId ;  /* 0x00000000000479c3 */ /* 0x000ea20000008800 */
[----:B------:R-:W-:Y:S01]  /*3590*/  ELECT P0, URZ, PT ;  /* 0x0000000000ff782f */ /* 0x000fe20003800000 */
[----:B------:R-:W-:Y:S01]  /*35a0*/  IMAD.MOV.U32 R0, RZ, RZ, 0x1 ;  /* 0x00000001ff007424 */ /* 0x000fe200078e00ff */
[----:B------:R-:W-:Y:S01]  /*35b0*/  UIADD3 UR5, UPT, UPT, UR5, 0xc0, URZ ;  /* 0x000000c005057890 */ /* 0x000fe2000fffe0ff */
[----:B------:R-:W-:Y:S01]  /*35c0*/  SHF.L.U32 R3, R11, 0x1f, RZ ;  /* 0x0000001f0b037819 */ /* 0x000fe200000006ff */
[----:B------:R-:W-:-:S03]  /*35d0*/  UMOV UR6, 0x40 ;  /* 0x0000004000067882 */ /* 0x000fc60000000000 */
[----:B------:R-:W-:Y:S01]  /*35e0*/  UVIRTCOUNT.DEALLOC.SMPOOL 0x80 ;  /* 0x000000800000784c */ /* 0x000fe20000000000 */
[----:B--2---:R-:W-:Y:S02]  /*35f0*/  ULEA UR4, UR4, UR6, 0x18 ;  /* 0x0000000604047291 */ /* 0x004fe4000f8ec0ff */
[----:B------:R-:W-:-:S07]  /*3600*/  ULEA UR6, UR15, UR5, 0x3 ;  /* 0x000000050f067291 */ /* 0x000fce000f8e18ff */
[----:B------:R2:W-:Y:S02]  /*3610*/  @P0 STS.U8 [UR4+0x1c], R0 ;  /* 0x00001c00ff000988 */ /* 0x0005e40008000004 */
[----:B------:R-:W4:Y:S02]  /*3620*/  SYNCS.PHASECHK.TRANS64.TRYWAIT P0, [UR6], R3 ;  /* 0x00000003ff0075a7 */ /* 0x000f240008001106 */
[----:B--2-4-:R-:W-:Y:S05]  /*3630*/  @!P0 BRA `(.L_x_61) ;  /* 0x0000004000588947 */ /* 0x014fea0003800000 */
.L_x_128:
[----:B-1----:R-:W-:-:S04]  /*3640*/  UIADD3 UR7, UPT, UPT, UR15, 0x1, URZ ;  /* 0x000000010f077890 */ /* 0x002fc8000fffe0ff */
[----:B------:R-:W-:-:S04]  /*3650*/  UISETP.NE.AND UP0, UPT, UR7, 0x4, UPT ;  /* 0x000000040700788c */ /* 0x000fc8000bf05270 */
[----:B------:R-:W-:Y:S02]  /*3660*/  USEL UR8, URZ, 0x1, UP0 ;  /* 0x00000001ff087887 */ /* 0x000fe40008000000 */
[----:B------:R-:W-:-:S04]  /*3670*/  USEL UR7, UR7, URZ, UP0 ;  /* 0x000000ff07077287 */ /* 0x000fc80008000000 */
[----:B------:R-:W-:Y:S01]  /*3680*/  ULEA UR6, UR7, UR5, 0x3 ;  /* 0x0000000507067291 */ /* 0x000fe2000f8e18ff */
[----:B------:R-:W-:-:S04]  /*3690*/  LOP3.LUT R2, R11, UR8, RZ, 0x3c, !PT ;  /* 0x000000080b027c12 */ /* 0x000fc8000f8e3cff */
[----:B--2---:R-:W-:-:S04]  /*36a0*/  SHF.L.U32 R3, R2, 0x1f, RZ ;  /* 0x0000001f02037819 */ /* 0x004fc800000006ff */
[----:B------:R-:W1:Y:S02]  /*36b0*/  SYNCS.PHASECHK.TRANS64.TRYWAIT P0, [UR6], R3 ;  /* 0x00000003ff0075a7 */ /* 0x000e640008001106 */
[----:B-1----:R-:W-:Y:S05]  /*36c0*/  @!P0 BRA `(.L_x_62) ;  /* 0x00000040004c8947 */ /* 0x002fea0003800000 */
.L_x_130:
        /* <DEDUP_REMOVED lines=9> */
.L_x_132:
[----:B------:R-:W-:-:S04]  /*3760*/  UIADD3 UR7, UPT, UPT, UR7, 0x1, URZ ;  /* 0x0000000107077890 */ /* 0x000fc8000fffe0ff */
[----:B------:R-:W-:-:S04]  /*3770*/  UISETP.NE.AND UP0, UPT, UR7, 0x4, UPT ;  /* 0x000000040700788c */ /* 0x000fc8000bf05270 */
[----:B------:R-:W-:Y:S02]  /*3780*/  USEL UR6, URZ, 0x1, UP0 ;  /* 0x00000001ff067887 */ /* 0x000fe40008000000 */
[----:B------:R-:W-:-:S04]  /*3790*/  USEL UR7, UR7, URZ, UP0 ;  /* 0x000000ff07077287 */ /* 0x000fc80008000000 */
[----:B------:R-:W-:Y:S01]  /*37a0*/  ULEA UR7, UR7, UR5, 0x3 ;  /* 0x0000000507077291 */ /* 0x000fe2000f8e18ff */
[----:B-1----:R-:W-:-:S04]  /*37b0*/  LOP3.LUT R3, R2, UR6, RZ, 0x3c, !PT ;  /* 0x0000000602037c12 */ /* 0x002fc8000f8e3cff */
[----:B------:R-:W-:-:S04]  /*37c0*/  SHF.L.U32 R3, R3, 0x1f, RZ ;  /* 0x0000001f03037819 */ /* 0x000fc800000006ff */
[----:B------:R-:W1:Y:S02]  /*37d0*/  SYNCS.PHASECHK.TRANS64.TRYWAIT P0, [UR7], R3 ;  /* 0x00000003ff0075a7 */ /* 0x000e640008001107 */
[----:B-1----:R-:W-:Y:S05]  /*37e0*/  @!P0 BRA `(.L_x_64) ;  /* 0x0000004000348947 */ /* 0x002fea0003800000 */
.L_x_134:
[----:B------:R-:W-:Y:S01]  /*37f0*/  NOP ;  /* 0x0000000000007918 */ /* 0x000fe20000000000 */
[----:B-1----:R-:W1:Y:S01]  /*3800*/  LDS R0, [UR4+0x14] ;  /* 0x00001404ff007984 */ /* 0x002e620008000800 */
[----:B------:R-:W-:Y:S01]  /*3810*/  ULOP3.LUT UR6, UR16, 0xffff, URZ, 0xc0, !UPT ;  /* 0x0000ffff10067892 */ /* 0x000fe2000f8ec0ff */
[----:B------:R-:W-:Y:S01]  /*3820*/  UMOV UR8, 0xffff ;  /* 0x0000ffff00087882 */ /* 0x000fe20000000000 */
[----:B------:R-:W-:Y:S02]  /*3830*/  UMOV UR5, 0x1 ;  /* 0x0000000100057882 */ /* 0x000fe40000000000 */
[----:B------:R-:W-:-:S04]  /*3840*/  USHF.R.U32.HI UR6, URZ, 0x5, UR6 ;  /* 0x00000005ff067899 */ /* 0x000fc80008011606 */
[----:B------:R-:W-:Y:S02]  /*3850*/  USHF.L.U32 UR8, UR8, UR6, URZ ;  /* 0x0000000608087299 */ /* 0x000fe400080006ff */
[----:B------:R-:W-:-:S04]  /*3860*/  USHF.L.U32 UR5, UR5, UR6, URZ ;  /* 0x0000000605057299 */ /* 0x000fc800080006ff */
[----:B-1----:R-:W-:-:S04]  /*3870*/  LOP3.LUT R0, R0, UR8, RZ, 0xc0, !PT ;  /* 0x0000000800007c12 */ /* 0x002fc8000f8ec0ff */
[----:B------:R-:W-:-:S13]  /*3880*/  ISETP.NE.AND P0, PT, R0, UR8, PT ;  /* 0x0000000800007c0c */ /* 0x000fda000bf05270 */
[----:B------:R-:W-:Y:S05]  /*3890*/  @P0 BRA `(.L_x_65) ;  /* 0x0000000000580947 */ /* 0x000fea0003800000 */
[----:B------:R-:W1:Y:S02]  /*38a0*/  LDS R0, [UR4+0x18] ;  /* 0x00001804ff007984 */ /* 0x000e640008000800 */
[----:B-1----:R-:W-:-:S04]  /*38b0*/  LOP3.LUT R0, R0, UR5, RZ, 0xc0, !PT ;  /* 0x0000000500007c12 */ /* 0x002fc8000f8ec0ff */
[----:B------:R-:W-:-:S13]  /*38c0*/  ISETP.NE.AND P0, PT, R0, UR5, PT ;  /* 0x0000000500007c0c */ /* 0x000fda000bf05270 */
[----:B------:R-:W-:Y:S05]  /*38d0*/  @P0 BRA `(.L_x_66) ;  /* 0x00000000003c0947 */ /* 0x000fea0003800000 */
[----:B------:R-:W1:Y:S01]  /*38e0*/  S2R R2, SR_LANEID ;  /* 0x0000000000027919 */ /* 0x000e620000000000 */
[----:B------:R-:W-:Y:S01]  /*38f0*/  ULOP3.LUT UR8, URZ, UR8, URZ, 0x33, !UPT ;  /* 0x00000008ff087292 */ /* 0x000fe2000f8e33ff */
[----:B------:R-:W-:Y:S01]  /*3900*/  LOP3.LUT R4, RZ, UR5, RZ, 0x33, !PT ;  /* 0x00000005ff047c12 */ /* 0x000fe2000f8e33ff */
[----:B------:R-:W-:Y:S02]  /*3910*/  VOTEU.ANY UR7, UPT, PT ;  /* 0x0000000000077886 */ /* 0x000fe400038e0100 */
[----:B------:R-:W-:Y:S01]  /*3920*/  UFLO.U32 UR7, UR7 ;  /* 0x00000007000772bd */ /* 0x000fe200080e0000 */
[----:B------:R-:W2:Y:S01]  /*3930*/  REDUX UR5, R4 ;  /* 0x00000000040573c4 */ /* 0x000ea20000000000 */
[----:B------:R-:W-:-:S06]  /*3940*/  IMAD.U32 R0, RZ, RZ, UR8 ;  /* 0x00000008ff007e24 */ /* 0x000fcc000f8e00ff */
[----:B------:R4:W-:Y:S01]  /*3950*/  UTCATOMSWS.AND URZ, UR8 ;  /* 0x0000000800ff79e3 */ /* 0x0009e20008000000 */
[----:B------:R-:W3:Y:S01]  /*3960*/  REDUX UR6, R0 ;  /* 0x00000000000673c4 */ /* 0x000ee20000000000 */
[----:B-1----:R-:W-:Y:S01]  /*3970*/  ISETP.EQ.U32.AND P0, PT, R2, UR7, PT ;  /* 0x0000000702007c0c */ /* 0x002fe2000bf02070 */
[----:B--2---:R-:W-:Y:S01]  /*3980*/  IMAD.U32 R2, RZ, RZ, UR5 ;  /* 0x00000005ff027e24 */ /* 0x004fe2000f8e00ff */
[----:B---3--:R-:W-:-:S11]  /*3990*/  MOV R3, UR6 ;  /* 0x0000000600037c02 */ /* 0x008fd60008000f00 */
[----:B------:R4:W-:Y:S04]  /*39a0*/  @P0 ATOMS.AND RZ, [UR4+0x14], R3 ;  /* 0x00001403ffff098c */ /* 0x0009e8000a800004 */
[----:B------:R4:W-:Y:S01]  /*39b0*/  @P0 ATOMS.AND RZ, [UR4+0x18], R2 ;  /* 0x00001802ffff098c */ /* 0x0009e2000a800004 */
[----:B------:R-:W-:Y:S05]  /*39c0*/  BRA `(.L_x_67) ;  /* 0x0000000000147947 */ /* 0x000fea0003800000 */
.L_x_66:
[----:B------:R-:W-:Y:S02]  /*39d0*/  MOV R2, 0x39f0 ;  /* 0x000039f000027802 */ /* 0x000fe40000000f00 */
[----:B---3-5:R-:W-:Y:S05]  /*39e0*/  CALL.REL.NOINC `($__internal_0_$__cuda_sm10x_tcgen05_guardrail_trap_col_being_dealloced_not_returned_by_alloc) ;  /* 0x0000004000907944 */ /* 0x028fea0003c00000 */
[----:B------:R-:W-:Y:S05]  /*39f0*/  BRA `(.L_x_67) ;  /* 0x0000000000087947 */ /* 0x000fea0003800000 */
.L_x_65:
[----:B------:R-:W-:Y:S02]  /*3a00*/  MOV R2, 0x3a20 ;  /* 0x00003a2000027802 */ /* 0x000fe40000000f00 */
[----:B---3-5:R-:W-:Y:S05]  /*3a10*/  CALL.REL.NOINC `($__internal_2_$__cuda_sm10x_tcgen05_guardrail_trap_unallocated_columns_being_dealloced) ;  /* 0x00000040009c7944 */ /* 0x028fea0003c00000 */
.L_x_67:
[----:B------:R-:W-:Y:S01]  /*3a20*/  NOP ;  /* 0x0000000000007918 */ /* 0x000fe20000000000 */
[----:B----4-:R-:W-:Y:S05]  /*3a30*/  EXIT ;  /* 0x000000000000794d */ /* 0x010fea0003800000 */
.L_x_49:
[----:B------:R-:W-:-:S09]  /*3a40*/  UISETP.NE.OR UP2, UPT, UR8, 0x3, !UP2 ;  /* 0x000000030800788c */ /* 0x000fd2000d745670 */
[----:B------:R-:W-:Y:S05]  /*3a50*/  BRA.U UP2, `(.L_x_68) ;  /* 0x0000000d02407547 */ /* 0x000fea000b800000 */
[----:B------:R-:W1:Y:S01]  /*3a60*/  LDC R0, c[0x0][0xb30] ;  /* 0x0002cc00ff007b82 */ /* 0x000e620000000800 */
[----:B------:R-:W2:Y:S01]  /*3a70*/  LDCU.64 UR8, c[0x0][0x888] ;  /* 0x00011100ff0877ac */ /* 0x000ea20008000a00 */
[----:B------:R-:W-:Y:S02]  /*3a80*/  HFMA2 R29, -RZ, RZ, 0, 0 ;  /* 0x00000000ff1d7431 */ /* 0x000fe400000001ff */
[----:B------:R-:W-:Y:S01]  /*3a90*/  IMAD.MOV.U32 R31, RZ, RZ, 0x1 ;  /* 0x00000001ff1f7424 */ /* 0x000fe200078e00ff */
[----:B------:R-:W-:Y:S01]  /*3aa0*/  MOV R23, 0x1000 ;  /* 0x0000100000177802 */ /* 0x000fe20000000f00 */
[----:B------:R-:W4:Y:S01]  /*3ab0*/  LDCU.64 UR4, c[0x0][0x890] ;  /* 0x00011200ff0477ac */ /* 0x000f220008000a00 */
[----:B------:R-:W-:Y:S01]  /*3ac0*/  IMAD.MOV.U32 R30, RZ, RZ, RZ ;  /* 0x000000ffff1e7224 */ /* 0x000fe200078e00ff */
[----:B------:R-:W3:Y:S01]  /*3ad0*/  LDC R19, c[0x0][0x370] ;  /* 0x0000dc00ff137b82 */ /* 0x000ee20000000800 */
[----:B------:R-:W-:Y:S01]  /*3ae0*/  UMOV UR7, 0x400 ;  /* 0x0000040000077882 */ /* 0x000fe20000000000 */
[----:B------:R-:W-:-:S02]  /*3af0*/  UPLOP3.LUT UP1, UPT, UPT, UPT, UPT, 0x40, 0x4 ;  /* 0x000000000004789c */ /* 0x000fc40003f2e870 */
[----:B------:R-:W-:-:S04]  /*3b00*/  ULEA UR7, UR37, UR7, 0x18 ;  /* 0x0000000725077291 */ /* 0x000fc8000f8ec0ff */
[----:B------:R-:W3:Y:S01]  /*3b10*/  LDC R2, c[0x0][0xb0c] ;  /* 0x0002c300ff027b82 */ /* 0x000ee20000000800 */
[----:B------:R-:W-:Y:S02]  /*3b20*/  UIADD3 UR13, UPT, UPT, UR7, 0x58, URZ ;  /* 0x00000058070d7890 */ /* 0x000fe4000fffe0ff */
[----:B--2---:R-:W-:Y:S02]  /*3b30*/  UISETP.NE.U32.AND UP2, UPT, UR8, URZ, UPT ;  /* 0x000000ff0800728c */ /* 0x004fe4000bf45070 */
[----:B------:R-:W-:Y:S02]  /*3b40*/  UIADD3 UR17, UPT, UPT, UR7, 0x50, URZ ;  /* 0x0000005007117890 */ /* 0x000fe4000fffe0ff */
[----:B----4-:R-:W-:Y:S01]  /*3b50*/  UISETP.NE.U32.AND UP3, UPT, UR4, URZ, UPT ;  /* 0x000000ff0400728c */ /* 0x010fe2000bf65070 */
[----:B------:R-:W2:Y:S01]  /*3b60*/  LDC R18, c[0x0][0xb20] ;  /* 0x0002c800ff127b82 */ /* 0x000ea20000000800 */
[----:B-1----:R-:W-:Y:S01]  /*3b70*/  ISETP.NE.AND P1, PT, R0, 0x1, PT ;  /* 0x000000010000780c */ /* 0x002fe20003f25270 */
[----:B------:R-:W-:-:S02]  /*3b80*/  UISETP.NE.AND.EX UP2, UPT, UR9, URZ, UPT, UP2 ;  /* 0x000000ff0900728c */ /* 0x000fc4000bf45320 */
[----:B------:R-:W-:Y:S02]  /*3b90*/  UPRMT UR13, UR37, 0x654, UR13 ;  /* 0x00000654250d7896 */ /* 0x000fe4000800000d */
[----:B------:R-:W-:Y:S02]  /*3ba0*/  UISETP.NE.AND.EX UP3, UPT, UR5, URZ, UPT, UP3 ;  /* 0x000000ff0500728c */ /* 0x000fe4000bf65330 */
[----:B------:R-:W1:Y:S08]  /*3bb0*/  LDC.64 R32, c[0x0][0x348] ;  /* 0x0000d200ff207b82 */ /* 0x000e700000000a00 */
[----:B------:R-:W4:Y:S08]  /*3bc0*/  LDC.64 R16, c[0x0][0xb10] ;  /* 0x0002c400ff107b82 */ /* 0x000f300000000a00 */
[----:B------:R-:W1:Y:S08]  /*3bd0*/  LDC.64 R6, c[0x0][0xb18] ;  /* 0x0002c600ff067b82 */ /* 0x000e700000000a00 */
[----:B------:R-:W1:Y:S08]  /*3be0*/  LDC.64 R4, c[0x0][0xb28] ;  /* 0x0002ca00ff047b82 */ /* 0x000e700000000a00 */
[----:B--23--:R-:W1:Y:S02]  /*3bf0*/  LDC R22, c[0x0][0x374] ;  /* 0x0000dd00ff167b82 */ /* 0x00ce640000000800 */
.L_x_77:
[C---:B------:R-:W-:Y:S02]  /*3c00*/  LEA R0, R30.reuse, UR7, 0x3 ;  /* 0x000000071e007c11 */ /* 0x040fe4000f8e18ff */
[----:B------:R-:W-:Y:S02]  /*3c10*/  SHF.L.U32 R3, R29, 0x1f, RZ ;  /* 0x0000001f1d037819 */ /* 0x000fe400000006ff */
[----:B------:R-:W-:Y:S02]  /*3c20*/  LEA R24, R30, UR7, 0x4 ;  /* 0x000000071e187c11 */ /* 0x000fe4000f8e20ff */
[----:B--2---:R-:W2:Y:S02]  /*3c30*/  SYNCS.PHASECHK.TRANS64.TRYWAIT P0, [R0+URZ+0x80], R3 ;  /* 0x00008003000075a7 */ /* 0x004ea400080011ff */
[----:B--2---:R-:W-:Y:S05]  /*3c40*/  @!P0 BRA `(.L_x_69) ;  /* 0x0000003c00348947 */ /* 0x004fea0003800000 */
.L_x_135:
[----:B------:R-:W-:Y:S01]  /*3c50*/  ISETP.GE.AND P0, PT, R40, 0x1, PT ;  /* 0x000000012800780c */ /* 0x000fe20003f06270 */
[----:B------:R-:W3:Y:S01]  /*3c60*/  LDS.128 R24, [R24+0x110] ;  /* 0x0001100018187984 */ /* 0x000ee20000000c00 */
[----:B--2---:R-:W-:Y:S01]  /*3c70*/  VIADD R0, R0, 0x90 ;  /* 0x0000009000007836 */ /* 0x004fe20000000000 */
[----:B------:R-:W-:Y:S01]  /*3c80*/  @!PT LDS RZ, [RZ] ;  /* 0x00000000fffff984 */ /* 0x000fe20000000800 */
[----:B------:R-:W-:Y:S01]  /*3c90*/  @!PT LDS RZ, [RZ] ;  /* 0x00000000fffff984 */ /* 0x000fe20000000800 */
[----:B------:R-:W-:Y:S01]  /*3ca0*/  @!PT LDS RZ, [RZ] ;  /* 0x00000000fffff984 */ /* 0x000fe20000000800 */
[----:B------:R-:W-:Y:S01]  /*3cb0*/  @!PT LDS RZ, [RZ] ;  /* 0x00000000fffff984 */ /* 0x000fe20000000800 */
[----:B------:R2:W-:Y:S06]  /*3cc0*/  MEMBAR.ALL.CTA ;  /* 0x0000000000007992 */ /* 0x0005ec0000008000 */
[----:B--2---:R-:W2:Y:S01]  /*3cd0*/  FENCE.VIEW.ASYNC.S ;  /* 0x00000000000073c6 */ /* 0x004ea20000000000 */
[----:B------:R-:W-:Y:S04]  /*3ce0*/  PRMT R0, RZ, 0x654, R0 ;  /* 0x00000654ff007816 */ /* 0x000fe80000000000 */
[----:B--2---:R2:W-:Y:S01]  /*3cf0*/  SYNCS.ARRIVE.TRANS64.RED.A1T0 RZ, [R0+URZ], RZ ;  /* 0x000000ff00ff79a7 */ /* 0x0045e200081004ff */
[----:B---3--:R-:W-:Y:S11]  /*3d00*/  LOP3.LUT P3, RZ, R26, 0x1, RZ, 0xc0, !PT ;  /* 0x000000011aff7812 */ /* 0x008ff6000786c0ff */
[----:B------:R-:W-:Y:S02]  /*3d10*/  @!UPT UIADD3 URZ, UPT, UPT, URZ, URZ, URZ ;  /* 0x000000fffffff290 */ /* 0x000fe4000fffe0ff */
[----:B------:R-:W-:Y:S02]  /*3d20*/  @P3 MOV R13, R24 ;  /* 0x00000018000d3202 */ /* 0x000fe40000000f00 */
[----:B------:R-:W-:Y:S01]  /*3d30*/  @P3 LOP3.LUT R8, R25, 0xffff, RZ, 0xc0, !PT ;  /* 0x0000ffff19083812 */ /* 0x000fe200078ec0ff */
[----:B--2---:R-:W-:Y:S06]  /*3d40*/  @!P0 BRA `(.L_x_70) ;  /* 0x0000000000a48947 */ /* 0x004fec0003800000 */
[----:B-1----:R-:W-:Y:S01]  /*3d50*/  IMAD.HI.U32 R35, R22, R7, RZ ;  /* 0x0000000716237227 */ /* 0x002fe200078e00ff */
[----:B------:R-:W-:Y:S02]  /*3d60*/  ISETP.NE.AND P0, PT, R6, 0x1, PT ;  /* 0x000000010600780c */ /* 0x000fe40003f05270 */
[----:B------:R-:W-:Y:S01]  /*3d70*/  ISETP.NE.AND P2, PT, R40, 0x1, PT ;  /* 0x000000012800780c */ /* 0x000fe20003f45270 */
[----:B----4-:R-:W-:Y:S01]  /*3d80*/  IMAD.HI.U32 R34, R19, R16, RZ ;  /* 0x0000001013227227 */ /* 0x010fe200078e00ff */
[----:B------:R-:W-:Y:S02]  /*3d90*/  SHF.R.U32.HI R35, RZ, R18, R35 ;  /* 0x00000012ff237219 */ /* 0x000fe40000011623 */
[----:B------:R-:W-:Y:S01]  /*3da0*/  ISETP.NE.AND P4, PT, R2, 0x1, PT ;  /* 0x000000010200780c */ /* 0x000fe20003f85270 */
[----:B------:R-:W-:Y:S01]  /*3db0*/  IMAD.HI.U32 R36, R13, R16, RZ ;  /* 0x000000100d247227 */ /* 0x000fe200078e00ff */
[----:B------:R-:W-:Y:S02]  /*3dc0*/  SHF.R.U32.HI R34, RZ, R17, R34 ;  /* 0x00000011ff227219 */ /* 0x000fe40000011622 */
[----:B------:R-:W-:Y:S01]  /*3dd0*/  SEL R3, R22, R35, !P0 ;  /* 0x0000002316037207 */ /* 0x000fe20004000000 */
[C---:B------:R-:W-:Y:S01]  /*3de0*/  IMAD.HI.U32 R35, R8.reuse, R7, RZ ;  /* 0x0000000708237227 */ /* 0x040fe200078e00ff */
[----:B------:R-:W-:Y:S02]  /*3df0*/  SEL R11, R19, R34, !P4 ;  /* 0x00000022130b7207 */ /* 0x000fe40006000000 */
[----:B------:R-:W-:Y:S01]  /*3e00*/  SHF.R.U32.HI R36, RZ, R17, R36 ;  /* 0x00000011ff247219 */ /* 0x000fe20000011624 */
[----:B------:R-:W-:Y:S01]  /*3e10*/  IMAD.HI.U32 R38, R3, R4, RZ ;  /* 0x0000000403267227 */ /* 0x000fe200078e00ff */
[----:B------:R-:W-:Y:S03]  /*3e20*/  SHF.R.U32.HI R35, RZ, R18, R35 ;  /* 0x00000012ff237219 */ /* 0x000fe60000011623 */
[----:B------:R-:W-:Y:S01]  /*3e30*/  IMAD.HI.U32 R34, R11, R4, RZ ;  /* 0x000000040b227227 */ /* 0x000fe200078e00ff */
[----:B------:R-:W-:Y:S02]  /*3e40*/  @P2 SHF.R.U32.HI R3, RZ, R5, R38 ;  /* 0x00000005ff032219 */ /* 0x000fe40000011626 */
[----:B------:R-:W-:Y:S02]  /*3e50*/  SEL R9, R8, R35, !P0 ;  /* 0x0000002308097207 */ /* 0x000fe40004000000 */
[----:B------:R-:W-:Y:S01]  /*3e60*/  @P2 SHF.R.U32.HI R11, RZ, R5, R34 ;  /* 0x00000005ff0b2219 */ /* 0x000fe20000011622 */
[C---:B------:R-:W-:Y:S01]  /*3e70*/  IMAD R10, R40.reuse, R3, RZ ;  /* 0x00000003280a7224 */ /* 0x040fe200078e02ff */
[----:B------:R-:W-:Y:S01]  /*3e80*/  SEL R3, R13, R36, !P4 ;  /* 0x000000240d037207 */ /* 0x000fe20006000000 */
[C---:B------:R-:W-:Y:S03]  /*3e90*/  IMAD.HI.U32 R14, R9.reuse, R4, RZ ;  /* 0x00000004090e7227 */ /* 0x040fe600078e00ff */
[----:B------:R-:W-:Y:S01]  /*3ea0*/  ISETP.GE.AND P0, PT, R9, R10, PT ;  /* 0x0000000a0900720c */ /* 0x000fe20003f06270 */
[C---:B------:R-:W-:Y:S01]  /*3eb0*/  IMAD R12, R40.reuse, R11, RZ ;  /* 0x0000000b280c7224 */ /* 0x040fe200078e02ff */
[-C--:B------:R-:W-:Y:S04]  /*3ec0*/  SHF.R.U32.HI R14, RZ, R5.reuse, R14 ;  /* 0x00000005ff0e7219 */ /* 0x080fe8000001160e */
[----:B------:R-:W-:Y:S02]  /*3ed0*/  ISETP.GE.OR P0, PT, R3, R12, P0 ;  /* 0x0000000c0300720c */ /* 0x000fe40000706670 */
[----:B------:R-:W-:Y:S05]  /*3ee0*/  SEL R15, R9, R14, !P2 ;  /* 0x0000000e090f7207 */ /* 0x000fea0005000000 */
[----:B------:R-:W-:Y:S04]  /*3ef0*/  IMAD.MOV R14, RZ, RZ, -R15 ;  /* 0x000000ffff0e7224 */ /* 0x000fe800078e0a0f */
[----:B------:R-:W-:Y:S02]  /*3f00*/  IMAD R14, R40, R14, R9 ;  /* 0x0000000e280e7224 */ /* 0x000fe400078e0209 */
[C---:B------:R-:W-:Y:S05]  /*3f10*/  @!P0 IMAD.HI.U32 R10, R3.reuse, R4, RZ ;  /* 0x00000004030a8227 */ /* 0x040fea00078e00ff */
[----:B------:R-:W-:Y:S04]  /*3f20*/  @!P0 SHF.R.U32.HI R10, RZ, R5, R10 ;  /* 0x00000005ff0a8219 */ /* 0x000fe8000001160a */
[----:B------:R-:W-:Y:S01]  /*3f30*/  @!P0 SEL R0, R3, R10, !P2 ;  /* 0x0000000a03008207 */ /* 0x000fe20005000000 */
[----:B------:R-:W-:Y:S03]  /*3f40*/  IMAD.MOV R10, RZ, RZ, -R3 ;  /* 0x000000ffff0a7224 */ /* 0x000fe600078e0a03 */
[----:B------:R-:W-:Y:S01]  /*3f50*/  @!P0 IADD3 R15, PT, PT, R15, -R0, RZ ;  /* 0x800000000f0f8210 */ /* 0x000fe20007ffe0ff */
[----:B------:R-:W-:Y:S01]  /*3f60*/  @!P0 IMAD R0, R11, R14, R0 ;  /* 0x0000000e0b008224 */ /* 0x000fe200078e0200 */
[----:B------:R-:W-:Y:S01]  /*3f70*/  IADD3 R11, PT, PT, -R9, RZ, RZ ;  /* 0x000000ff090b7210 */ /* 0x000fe20007ffe1ff */
[----:B------:R-:W-:Y:S02]  /*3f80*/  IMAD R13, R2, R10, R13 ;  /* 0x0000000a020d7224 */ /* 0x000fe400078e020d */
[----:B------:R-:W-:Y:S02]  /*3f90*/  @!P0 IMAD R9, R15, R40, R3 ;  /* 0x000000280f098224 */ /* 0x000fe400078e0203 */
[----:B------:R-:W-:Y:S02]  /*3fa0*/  @!P0 IMAD.MOV.U32 R3, RZ, RZ, R0 ;  /* 0x000000ffff038224 */ /* 0x000fe400078e0000 */
[----:B------:R-:W-:Y:S02]  /*3fb0*/  IMAD R8, R6, R11, R8 ;  /* 0x0000000b06087224 */ /* 0x000fe400078e0208 */
[----:B------:R-:W-:Y:S02]  /*3fc0*/  IMAD R13, R3, R2, R13 ;  /* 0x00000002030d7224 */ /* 0x000fe400078e020d */
[----:B------:R-:W-:Y:S02]  /*3fd0*/  IMAD R8, R9, R6, R8 ;  /* 0x0000000609087224 */ /* 0x000fe400078e0208 */
.L_x_70:
[----:B------:R-:W-:Y:S05]  /*3fe0*/  BRA.U UP1, `(.L_x_71) ;  /* 0x0000000101107547 */ /* 0x000fea000b800000 */
[----:B------:R-:W-:Y:S04]  /*3ff0*/  MOV R0, UR6 ;  /* 0x0000000600007c02 */ /* 0x000fe80008000f00 */
[----:B------:R-:W-:Y:S04]  /*4000*/  SHF.L.U32 R3, R0, 0x1f, RZ ;  /* 0x0000001f00037819 */ /* 0x000fe800000006ff */
[----:B------:R-:W2:Y:S02]  /*4010*/  SYNCS.PHASECHK.TRANS64.TRYWAIT P0, [UR7+0x78], R3 ;  /* 0x00007803ff0075a7 */ /* 0x000ea40008001107 */
[----:B--2---:R-:W-:Y:S05]  /*4020*/  @!P0 BRA `(.L_x_72) ;  /* 0x0000003800508947 */ /* 0x004fea0003800000 */
.L_x_71:
[----:B------:R-:W-:Y:S02]  /*4030*/  R2UR UR19, R21 ;  /* 0x00000000151372ca */ /* 0x000fe400000e0000 */
[----:B------:R-:W-:Y:S02]  /*4040*/  R2UR UR18, R20 ;  /* 0x00000000141272ca */ /* 0x000fe400000e0000 */
[----:B------:R-:W-:Y:S02]  /*4050*/  ISETP.NE.U32.AND P2, PT, RZ, UR4, PT ;  /* 0x00000004ff007c0c */ /* 0x000fe4000bf45070 */
[----:B------:R-:W-:Y:S02]  /*4060*/  SHF.L.U32 R12, R31, 0x1f, RZ ;  /* 0x0000001f1f0c7819 */ /* 0x000fe400000006ff */
[----:B------:R-:W-:Y:S05]  /*4070*/  ISETP.NE.AND.EX P2, PT, RZ, UR5, PT, P2 ;  /* 0x00000005ff007c0c */ /* 0x000fea000bf45320 */
[----:B------:R-:W-:Y:S02]  /*4080*/  USHF.L.U32 UR19, UR19, 0x6, URZ ;  /* 0x0000000613137899 */ /* 0x000fe400080006ff */
[----:B------:R-:W-:Y:S01]  /*4090*/  USHF.L.U32 UR18, UR18, 0x7, URZ ;  /* 0x0000000712127899 */ /* 0x000fe200080006ff */
[----:B------:R-:W-:Y:S11]  /*40a0*/  BRA.U !UP3, `(.L_x_73) ;  /* 0x000000010b347547 */ /* 0x000ff6000b800000 */
[----:B------:R-:W-:Y:S01]  /*40b0*/  UPLOP3.LUT UP0, UPT, UPT, UPT, UP2, 0x80, 0x8 ;  /* 0x000000000008789c */ /* 0x000fe20003f0f020 */
[----:B--2---:R-:W-:Y:S02]  /*40c0*/  HFMA2 R0, -RZ, RZ, 0, 5.9604644775390625e-08 ;  /* 0x00000001ff007431 */ /* 0x004fe400000001ff */
[----:B------:R-:W-:Y:S03]  /*40d0*/  IMAD.MOV.U32 R95, RZ, RZ, 0x1 ;  /* 0x00000001ff5f7424 */ /* 0x000fe600078e00ff */
[----:B------:R-:W-:Y:S05]  /*40e0*/  PLOP3.LUT P0, PT, PT, PT, UP0, 0x80, 0x8 ;  /* 0x000000000008781c */ /* 0x000fea0003f0f008 */
[----:B------:R-:W2:Y:S01]  /*40f0*/  @UP0 LDCU.64 UR10, c[0x0][0x888] ;  /* 0x00011100ff0a07ac */ /* 0x000ea20008000a00 */
[----:B------:R-:W-:Y:S07]  /*4100*/  @UP0 UIMAD UR8, UR36, UR4, URZ ;  /* 0x00000004240802a4 */ /* 0x000fee000f8e02ff */
[----:B------:R-:W-:Y:S01]  /*4110*/  @!P0 PRMT R95, R0, 0x7610, R95 ;  /* 0x00007610005f8816 */ /* 0x000fe2000000005f */
[----:B--2---:R-:W-:Y:S03]  /*4120*/  @UP0 UIMAD.WIDE UR10, UR8, 0x4, UR10 ;  /* 0x00000004080a08a5 */ /* 0x004fe6000f8e020a */
[----:B------:R-:W2:Y:S03]  /*4130*/  @!UP0 LDCU UR8, c[0x0][0x880] ;  /* 0x00011000ff0887ac */ /* 0x000ea60008000800 */
[----:B------:R-:W-:Y:S01]  /*4140*/  IMAD.U32 R10, RZ, RZ, UR10 ;  /* 0x0000000aff0a7e24 */ /* 0x000fe2000f8e00ff */
[----:B------:R-:W-:Y:S05]  /*4150*/  MOV R11, UR11 ;  /* 0x0000000b000b7c02 */ /* 0x000fea0008000f00 */
[----:B-----5:R3:W5:Y:S02]  /*4160*/  @P0 LDG.E R49, desc[UR46][R10.64] ;  /* 0x0000002e0a310981 */ /* 0x020764000c1e1900 */
[----:B--23--:R-:W-:Y:S07]  /*4170*/  @!P0 IMAD.U32 R49, RZ, RZ, UR8 ;  /* 0x00000008ff318e24 */ /* 0x00cfee000f8e00ff */
.L_x_73:
[----:B-----5:R-:W-:Y:S01]  /*4180*/  @!P2 FSETP.EQ.AND P0, PT, R49, RZ, PT ;  /* 0x000000ff3100a20b */ /* 0x020fe20003f02000 */
[----:B------:R-:W-:Y:S01]  /*4190*/  @!UPT UIADD3 URZ, UPT, UPT, URZ, URZ, URZ ;  /* 0x000000fffffff290 */ /* 0x000fe2000fffe0ff */
[----:B------:R-:W-:Y:S11]  /*41a0*/  @!P2 BRA `(.L_x_74) ;  /* 0x000000000014a947 */ /* 0x000ff60003800000 */
[----:B------:R-:W-:Y:S02]  /*41b0*/  LOP3.LUT P2, RZ, R95, 0xff, RZ, 0xc0, !PT ;  /* 0x000000ff5fff7812 */ /* 0x000fe4000784c0ff */
[----:B------:R-:W-:Y:S04]  /*41c0*/  PLOP3.LUT P0, PT, PT, PT, UP0, 0x80, 0x8 ;  /* 0x000000000008781c */ /* 0x000fe80003f0f008 */
[----:B------:R-:W-:Y:S07]  /*41d0*/  PLOP3.LUT P0, PT, P0, PT, PT, 0x8, 0x80 ;  /* 0x000000000080781c */ /* 0x000fee000070e170 */
[----:B------:R-:W-:Y:S11]  /*41e0*/  @P2 FSETP.EQ.AND P0, PT, R49, RZ, PT ;  /* 0x000000ff3100220b */ /* 0x000ff60003f02000 */
[----:B------:R-:W-:Y:S02]  /*41f0*/  @!UPT UIADD3 URZ, UPT, UPT, URZ, URZ, URZ ;  /* 0x000000fffffff290 */ /* 0x000fe4000fffe0ff */
.L_x_74:
[----:B------:R-:W3:Y:S01]  /*4200*/  SYNCS.PHASECHK.TRANS64.TRYWAIT P2, [UR7+0x60], R12 ;  /* 0x0000600cff0075a7 */ /* 0x000ee20008041107 */
[----:B------:R-:W-:Y:S04]  /*4210*/  ELECT P4, URZ, PT ;  /* 0x0000000000ff782f */ /* 0x000fe80003880000 */
[----:B------:R-:W-:Y:S11]  /*4220*/  PLOP3.LUT P4, PT, P0, P4, PT, 0xf2, 0x2f ;  /* 0x00000000002f781c */ /* 0x000ff60000789e72 */
[----:B------:R-:W-:Y:S02]  /*4230*/  @!UPT UIADD3 URZ, UPT, UPT, URZ, URZ, URZ ;  /* 0x000000fffffff290 */ /* 0x000fe4000fffe0ff */
[----:B-1----:R-:W-:Y:S05]  /*4240*/  @!P4 IADD3 R21, P0, PT, R32, 0x580, RZ ;  /* 0x000005802015c810 */ /* 0x002fea0007f1e0ff */
[----:B------:R-:W-:Y:S01]  /*4250*/  @!P4 IMAD.X R20, RZ, RZ, R33, P0 ;  /* 0x000000ffff14c224 */ /* 0x000fe200000e0621 */
[----:B---3--:R-:W-:Y:S07]  /*4260*/  @!P2 BRA `(.L_x_75) ;  /* 0x0000003400d8a947 */ /* 0x008fee0003800000 */
.L_x_138:
[----:B------:R-:W3:Y:S01]  /*4270*/  LDC.64 R14, c[0x0][0xb10] ;  /* 0x0002c400ff0e7b82 */ /* 0x000ee20000000a00 */
[----:B------:R-:W-:Y:S01]  /*4280*/  @!P4 R2UR UR8, R20 ;  /* 0x000000001408c2ca */ /* 0x000fe200000e0000 */
[----:B------:R-:W-:Y:S01]  /*4290*/  VOTEU.ALL UP1, P4 ;  /* 0x0000000000ff7886 */ /* 0x000fe20002020000 */
[----:B------:R-:W-:Y:S01]  /*42a0*/  @!P4 R2UR UR9, R21 ;  /* 0x000000001509c2ca */ /* 0x000fe200000e0000 */
[----:B------:R-:W-:Y:S01]  /*42b0*/  UMOV UR10, 0x0 ;  /* 0x00000000000a7882 */ /* 0x000fe20000000000 */
[----:B------:R-:W-:Y:S03]  /*42c0*/  UMOV UR11, 0x10000000 ;  /* 0x10000000000b7882 */ /* 0x000fe60000000000 */
[----:B------:R-:W5:Y:S01]  /*42d0*/  LDC.64 R10, c[0x0][0xb18] ;  /* 0x0002c600ff0a7b82 */ /* 0x000f620000000a00 */
[----:B------:R-:W-:Y:S01]  /*42e0*/  @!UP1 UIADD3 UR16, UPT, UPT, UR7, 0x200, URZ ;  /* 0x0000020007109890 */ /* 0x000fe2000fffe0ff */
[----:B------:R-:W-:Y:S01]  /*42f0*/  @P3 SHF.R.U32.HI R28, RZ, 0x10, R25 ;  /* 0x00000010ff1c3819 */ /* 0x000fe20000011619 */
[----:B------:R-:W-:Y:S01]  /*4300*/  VOTEU.ALL UP1, P4 ;  /* 0x0000000000ff7886 */ /* 0x000fe20002020000 */
[----:B------:R-:W-:Y:S01]  /*4310*/  UMOV UR20, UR36 ;  /* 0x0000002400147c82 */ /* 0x000fe20008000000 */
[----:B------:R-:W-:Y:S03]  /*4320*/  VIADD R30, R30, 0x1 ;  /* 0x000000011e1e7836 */ /* 0x000fe60000000000 */
[----:B--2---:R-:W2:Y:S01]  /*4330*/  @!P1 LDC R0, c[0x0][0xb20] ;  /* 0x0002c800ff009b82 */ /* 0x004ea20000000800 */
[----:B------:R-:W-:Y:S01]  /*4340*/  IMAD.U32 R21, RZ, RZ, UR8 ;  /* 0x00000008ff157e24 */ /* 0x000fe2000f8e00ff */
[----:B------:R-:W-:Y:S06]  /*4350*/  UPRMT UR8, UR37, 0x654, UR17 ;  /* 0x0000065425087896 */ /* 0x000fec0008000011 */
[----:B-1----:R-:W1:Y:S01]  /*4360*/  @!P1 LDC R3, c[0x0][0xb0c] ;  /* 0x0002c300ff039b82 */ /* 0x002e620000000800 */
[----:B------:R-:W-:Y:S01]  /*4370*/  IMAD.U32 R20, RZ, RZ, UR9 ;  /* 0x00000009ff147e24 */ /* 0x000fe2000f8e00ff */
[----:B------:R-:W-:Y:S04]  /*4380*/  @!P4 R2UR UR15, R21 ;  /* 0x00000000150fc2ca */ /* 0x000fe800000e0000 */
[----:B------:R-:W-:Y:S01]  /*4390*/  @!P4 R2UR UR14, R20 ;  /* 0x00000000140ec2ca */ /* 0x000fe200000e0000 */
[----:B------:R-:W-:Y:S11]  /*43a0*/  @!P4 IMAD.MOV.U32 R20, RZ, RZ, 0x1000 ;  /* 0x00001000ff14c424 */ /* 0x000ff600078e00ff */
[----:B------:R-:W-:Y:S01]  /*43b0*/  @!UPT UIADD3 URZ, UPT, UPT, URZ, URZ, URZ ;  /* 0x000000fffffff290 */ /* 0x000fe2000fffe0ff */
[----:B------:R1:W-:Y:S01]  /*43c0*/  @!UP1 UTMALDG.3D [UR16], [UR14], desc[UR10] ;  /* 0x00000a100e0095b4 */ /* 0x0003e20008011000 */
[----:B------:R1:W-:Y:S02]  /*43d0*/  @!P4 SYNCS.ARRIVE.TRANS64.RED.A0TR RZ, [UR7+0x50], R20 ;  /* 0x00005014ffffc9a7 */ /* 0x0003e40008300407 */
[----:B-1----:R-:W-:Y:S01]  /*43e0*/  @!P1 ISETP.NE.AND P2, PT, R3, 0x1, PT ;  /* 0x000000010300980c */ /* 0x002fe20003f45270 */
[C---:B---3--:R-:W-:Y:S01]  /*43f0*/  @!P1 IMAD.HI.U32 R14, R13.reuse, R14, RZ ;  /* 0x0000000e0d0e9227 */ /* 0x048fe200078e00ff */
[----:B-----5:R-:W-:Y:S03]  /*4400*/  @!P1 ISETP.NE.AND P0, PT, R10, 0x1, PT ;  /* 0x000000010a00980c */ /* 0x020fe60003f05270 */
[C---:B------:R-:W-:Y:S01]  /*4410*/  @!P1 IMAD.HI.U32 R11, R8.reuse, R11, RZ ;  /* 0x0000000b080b9227 */ /* 0x040fe200078e00ff */
[----:B------:R-:W-:Y:S04]  /*4420*/  @!P1 SHF.R.U32.HI R14, RZ, R15, R14 ;  /* 0x0000000fff0e9219 */ /* 0x000fe8000001160e */
[----:B--2---:R-:W-:Y:S01]  /*4430*/  @!P1 SHF.R.U32.HI R9, RZ, R0, R11 ;  /* 0x00000000ff099219 */ /* 0x004fe2000001160b */
[----:B------:R-:W-:Y:S01]  /*4440*/  SYNCS.ARRIVE.TRANS64.RED.A1T0 RZ, [UR8], RZ ;  /* 0x000000ffffff79a7 */ /* 0x000fe20008100408 */
[----:B------:R-:W-:Y:S02]  /*4450*/  @!P1 SEL R14, R13, R14, !P2 ;  /* 0x0000000e0d0e9207 */ /* 0x000fe40005000000 */
[----:B------:R-:W-:Y:S01]  /*4460*/  @!P1 SEL R9, R8, R9, !P0 ;  /* 0x0000000908099207 */ /* 0x000fe20004000000 */
[----:B------:R-:W1:Y:S04]  /*4470*/  SYNCS.PHASECHK.TRANS64.TRYWAIT P5, [UR7+0x68], R12 ;  /* 0x0000680cff0075a7 */ /* 0x000e6800080a1107 */
[----:B------:R-:W-:Y:S02]  /*4480*/  @!P1 IMAD.IADD R0, R9, 0x1, -R14 ;  /* 0x0000000109009824 */ /* 0x000fe400078e0a0e */
[----:B------:R-:W-:Y:S02]  /*4490*/  @!P1 IMAD.IADD R9, R14, 0x1, -R9 ;  /* 0x000000010e099824 */ /* 0x000fe400078e0a09 */
[----:B------:R-:W-:Y:S02]  /*44a0*/  @!P1 IMAD R13, R0, R3, R13 ;  /* 0x00000003000d9224 */ /* 0x000fe400078e020d */
[----:B------:R-:W-:Y:S01]  /*44b0*/  @!P1 IMAD R8, R9, R10, R8 ;  /* 0x0000000a09089224 */ /* 0x000fe200078e0208 */
[----:B-1----:R-:W-:Y:S06]  /*44c0*/  @!P5 BRA `(.L_x_76) ;  /* 0x000000340058d947 */ /* 0x002fec0003800000 */
.L_x_140:
[----:B-1----:R-:W-:Y:S01]  /*44d0*/  @!P4 IADD3 R3, P0, PT, R32, 0x580, RZ ;  /* 0x000005802003c810 */ /* 0x002fe20007f1e0ff */
[----:B------:R-:W-:Y:S01]  /*44e0*/  VOTEU.ALL UP1, P4 ;  /* 0x0000000000ff7886 */ /* 0x000fe20002020000 */
[----:B------:R-:W-:Y:S01]  /*44f0*/  UMOV UR20, 0x0 ;  /* 0x0000000000147882 */ /* 0x000fe20000000000 */
[----:B------:R-:W-:Y:S01]  /*4500*/  UMOV UR21, 0x10000000 ;  /* 0x1000000000157882 */ /* 0x000fe20000000000 */
[----:B------:R-:W-:Y:S01]  /*4510*/  @!P4 R2UR UR9, R3 ;  /* 0x000000000309c2ca */ /* 0x000fe200000e0000 */
[----:B------:R-:W-:Y:S01]  /*4520*/  @!P4 IMAD.X R0, RZ, RZ, R33, P0 ;  /* 0x000000ffff00c224 */ /* 0x000fe200000e0621 */
[----:B------:R-:W-:Y:S01]  /*4530*/  @!UP1 UIADD3 UR10, UPT, UPT, UR18, 0x40, URZ ;  /* 0x00000040120a9890 */ /* 0x000fe2000fffe0ff */
[----:B------:R-:W-:Y:S01]  /*4540*/  ISETP.NE.AND P0, PT, R30, 0x2, PT ;  /* 0x000000021e00780c */ /* 0x000fe20003f05270 */
[----:B------:R-:W-:Y:S01]  /*4550*/  UMOV UR11, UR19 ;  /* 0x00000013000b7c82 */ /* 0x000fe20008000000 */
[----:B------:R-:W-:Y:S01]  /*4560*/  UMOV UR12, UR36 ;  /* 0x00000024000c7c82 */ /* 0x000fe20008000000 */
[----:B------:R-:W-:Y:S01]  /*4570*/  @!P4 R2UR UR8, R0 ;  /* 0x000000000008c2ca */ /* 0x000fe200000e0000 */
[----:B------:R-:W-:Y:S01]  /*4580*/  IMAD.IADD R20, R8, 0x1, R94 ;  /* 0x0000000108147824 */ /* 0x000fe200078e025e */
[----:B------:R-:W-:Y:S01]  /*4590*/  @P3 R2UR UR36, R28 ;  /* 0x000000001c2432ca */ /* 0x000fe200000e0000 */
[----:B------:R-:W-:Y:S01]  /*45a0*/  IMAD.IADD R21, R13, 0x1, R96 ;  /* 0x000000010d157824 */ /* 0x000fe200078e0260 */
[----:B------:R-:W-:Y:S02]  /*45b0*/  SEL R0, RZ, 0x1, P0 ;  /* 0x00000001ff007807 */ /* 0x000fe40000000000 */
[----:B------:R-:W-:Y:S01]  /*45c0*/  LOP3.LUT R31, R31, 0x1, RZ, 0x3c, !PT ;  /* 0x000000011f1f7812 */ /* 0x000fe200078e3cff */
[----:B------:R-:W-:Y:S01]  /*45d0*/  IMAD.U32 R10, RZ, RZ, UR9 ;  /* 0x00000009ff0a7e24 */ /* 0x000fe2000f8e00ff */
[----:B------:R-:W-:Y:S01]  /*45e0*/  @!UP1 UIADD3 UR9, UPT, UPT, UR7, 0x58, URZ ;  /* 0x0000005807099890 */ /* 0x000fe2000fffe0ff */
[----:B------:R-:W-:Y:S02]  /*45f0*/  LOP3.LUT R29, R29, R0, RZ, 0x3c, !PT ;  /* 0x000000001d1d7212 */ /* 0x000fe400078e3cff */
[----:B------:R-:W-:Y:S02]  /*4600*/  SEL R30, R30, RZ, P0 ;  /* 0x000000ff1e1e7207 */ /* 0x000fe40000000000 */
[----:B------:R-:W-:Y:S01]  /*4610*/  IMAD.U32 R11, RZ, RZ, UR8 ;  /* 0x00000008ff0b7e24 */ /* 0x000fe2000f8e00ff */
[----:B------:R-:W-:Y:S01]  /*4620*/  @!P4 R2UR UR14, R10 ;  /* 0x000000000a0ec2ca */ /* 0x000fe200000e0000 */
[----:B------:R-:W-:Y:S01]  /*4630*/  @!UP1 UIADD3 UR8, UPT, UPT, UR7, 0x1200, URZ ;  /* 0x0000120007089890 */ /* 0x000fe2000fffe0ff */
[----:B------:R-:W-:Y:S02]  /*4640*/  VOTEU.ALL UP1, P4 ;  /* 0x0000000000ff7886 */ /* 0x000fe40002020000 */
[----:B------:R-:W-:Y:S11]  /*4650*/  @!P4 R2UR UR15, R11 ;  /* 0x000000000b0fc2ca */ /* 0x000ff600000e0000 */
[----:B------:R-:W-:Y:S02]  /*4660*/  @!UPT UIADD3 URZ, UPT, UPT, URZ, URZ, URZ ;  /* 0x000000fffffff290 */ /* 0x000fe4000fffe0ff */
[----:B------:R2:W-:Y:S01]  /*4670*/  @!UP1 UTMALDG.3D [UR8], [UR14], desc[UR20] ;  /* 0x000014080e0095b4 */ /* 0x0005e20008011000 */
[----:B------:R2:W-:Y:S01]  /*4680*/  @!P4 SYNCS.ARRIVE.TRANS64.RED.A0TR RZ, [UR7+0x58], R23 ;  /* 0x00005817ffffc9a7 */ /* 0x0005e20008300407 */
[----:B------:R-:W-:Y:S01]  /*4690*/  UPLOP3.LUT UP1, UPT, UPT, UPT, UPT, 0x80, 0x8 ;  /* 0x000000000008789c */ /* 0x000fe20003f2f070 */
[----:B------:R-:W-:Y:S01]  /*46a0*/  SYNCS.ARRIVE.TRANS64.RED.A1T0 RZ, [UR13], RZ ;  /* 0x000000ffffff79a7 */ /* 0x000fe2000810040d */
[----:B------:R-:W-:Y:S09]  /*46b0*/  @P3 BRA `(.L_x_77) ;  /* 0xfffffff400503947 */ /* 0x000ff2000383ffff */
[----:B------:R-:W-:-:S04]  /*46c0*/  SHF.L.U32 R3, R31, 0x1f, RZ ;  /* 0x0000001f1f037819 */ /* 0x000fc800000006ff */
[----:B------:R-:W1:Y:S02]  /*46d0*/  SYNCS.PHASECHK.TRANS64.TRYWAIT P0, [UR7+0x60], R3 ;  /* 0x00006003ff0075a7 */ /* 0x000e640008001107 */
[----:B-1----:R-:W-:Y:S05]  /*46e0*/  @!P0 BRA `(.L_x_78) ;  /* 0x0000003000e88947 */ /* 0x002fea0003800000 */
.L_x_142:
[----:B-1----:R-:W-:-:S07]  /*46f0*/  MOV R0, UR7 ;  /* 0x0000000700007c02 */ /* 0x002fce0008000f00 */
.L_x_79:
[----:B-1----:R-:W-:-:S04]  /*4700*/  SHF.L.U32 R3, R31, 0x1f, RZ ;  /* 0x0000001f1f037819 */ /* 0x002fc800000006ff */
[----:B------:R1:W3:Y:S03]  /*4710*/  SYNCS.PHASECHK.TRANS64.TRYWAIT P0, [R0+URZ+0x68], R3 ;  /* 0x00006803000075a7 */ /* 0x0002e600080011ff */
[----:B---3--:R-:W-:Y:S05]  /*4720*/  @!P0 NANOSLEEP.SYNCS 0x989680 ;  /* 0x009896800000895d */ /* 0x008fea0003900000 */
[----:B------:R-:W3:Y:S02]  /*4730*/  @!P0 SYNCS.PHASECHK.TRANS64 P0, [R0+URZ+0x68], R3 ;  /* 0x00006803000085a7 */ /* 0x000ee400080010ff */
[----:B--23--:R-:W-:Y:S05]  /*4740*/  @P0 EXIT ;  /* 0x000000000000094d */ /* 0x00cfea0003800000 */
[----:B------:R-:W-:Y:S05]  /*4750*/  BRA `(.L_x_79) ;  /* 0xfffffffc00e87947 */ /* 0x000fea000383ffff */
.L_x_68:
[----:B------:R-:W-:-:S06]  /*4760*/  UISETP.GE.AND UP1, UPT, UR8, 0x4, UPT ;  /* 0x000000040800788c */ /* 0x000fcc000bf26270 */
[----:B------:R-:W-:-:S13]  /*4770*/  PLOP3.LUT P0, PT, PT, PT, UP1, 0x80, 0x8 ;  /* 0x000000000008781c */ /* 0x000fda0003f0f018 */
[----:B------:R-:W-:Y:S05]  /*4780*/  @!P0 EXIT ;  /* 0x000000000000894d */ /* 0x000fea0003800000 */
[----:B------:R-:W-:Y:S01]  /*4790*/  BAR.SYNC.DEFER_BLOCKING 0x6, 0xa0 ;  /* 0x0182800000007b1d */ /* 0x000fe20000010000 */
[C---:B------:R-:W-:Y:S01]  /*47a0*/  IMAD.SHL.U32 R7, R108.reuse, 0x40, RZ ;  /* 0x000000406c077824 */ /* 0x040fe200078e00ff */
[C---:B------:R-:W-:Y:S01]  /*47b0*/  LOP3.LUT R110, R108.reuse, 0x60, RZ, 0xc0, !PT ;  /* 0x000000606c6e7812 */ /* 0x040fe200078ec0ff */
[C---:B------:R-:W-:Y:S01]  /*47c0*/  IMAD.SHL.U32 R100, R108.reuse, 0x20, RZ ;  /* 0x000000206c647824 */ /* 0x040fe200078e00ff */
[----:B------:R-:W-:Y:S01]  /*47d0*/  CS2R R106, SRZ ;  /* 0x00000000006a7805 */ /* 0x000fe2000001ff00 */
[C---:B------:R-:W-:Y:S01]  /*47e0*/  IMAD.SHL.U32 R0, R108.reuse, 0x2, RZ ;  /* 0x000000026c007824 */ /* 0x040fe200078e00ff */
[----:B------:R-:W-:Y:S02]  /*47f0*/  UMOV UR49, 0x400 ;  /* 0x0000040000317882 */ /* 0x000fe40000000000 */
[----:B------:R-:W1:Y:S01]  /*4800*/  LDC R99, c[0x0][0x370] ;  /* 0x0000dc00ff637b82 */ /* 0x000e620000000800 */
[----:B------:R-:W-:Y:S01]  /*4810*/  ULEA UR49, UR37, UR49, 0x18 ;  /* 0x0000003125317291 */ /* 0x000fe2000f8ec0ff */
[----:B------:R-:W-:Y:S01]  /*4820*/  LOP3.LUT R5, R7, 0x180, RZ, 0xc0, !PT ;  /* 0x0000018007057812 */ /* 0x000fe200078ec0ff */
[----:B------:R-:W-:Y:S01]  /*4830*/  IMAD.U32 R46, R108, 0x10000, RZ ;  /* 0x000100006c2e7824 */ /* 0x000fe200078e00ff */
[----:B------:R-:W-:Y:S01]  /*4840*/  LOP3.LUT R100, R100, 0xc00, RZ, 0xc0, !PT ;  /* 0x00000c0064647812 */ /* 0x000fe200078ec0ff */
[----:B------:R-:W-:Y:S01]  /*4850*/  UIADD3 UR4, UPT, UPT, UR49, 0x2200, URZ ;  /* 0x0000220031047890 */ /* 0x000fe2000fffe0ff */
[----:B------:R-:W-:Y:S01]  /*4860*/  LOP3.LUT R0, R5, 0x20, R0, 0xf8, !PT ;  /* 0x0000002005007812 */ /* 0x000fe200078ef800 */
[----:B------:R-:W-:Y:S01]  /*4870*/  IMAD.SHL.U32 R5, R108, 0x8, RZ ;  /* 0x000000086c057824 */ /* 0x000fe200078e00ff */
[----:B------:R-:W2:Y:S01]  /*4880*/  LDC R42, c[0x0][0xb0c] ;  /* 0x0002c300ff2a7b82 */ /* 0x000ea20000000800 */
[----:B------:R-:W-:Y:S01]  /*4890*/  LOP3.LUT R100, R100, 0x40, R7, 0xf8, !PT ;  /* 0x0000004064647812 */ /* 0x000fe200078ef807 */
[----:B------:R-:W-:Y:S01]  /*48a0*/  IMAD.MOV.U32 R44, RZ, RZ, RZ ;  /* 0x000000ffff2c7224 */ /* 0x000fe200078e00ff */
[----:B------:R-:W-:Y:S01]  /*48b0*/  LOP3.LUT R46, R46, 0x600000, RZ, 0xc0, !PT ;  /* 0x006000002e2e7812 */ /* 0x000fe200078ec0ff */
[----:B------:R-:W-:Y:S01]  /*48c0*/  IMAD.MOV.U32 R112, RZ, RZ, RZ ;  /* 0x000000ffff707224 */ /* 0x000fe200078e00ff */
[----:B------:R-:W-:-:S02]  /*48d0*/  LOP3.LUT R108, R108, 0x2, RZ, 0xc0, !PT ;  /* 0x000000026c6c7812 */ /* 0x000fc400078ec0ff */
[----:B------:R-:W-:Y:S02]  /*48e0*/  CS2R R104, SRZ ;  /* 0x0000000000687805 */ /* 0x000fe4000001ff00 */
[----:B------:R-:W-:Y:S01]  /*48f0*/  LOP3.LUT R5, R0, 0x30, R5, 0x78, !PT ;  /* 0x0000003000057812 */ /* 0x000fe200078e7805 */
[----:B------:R-:W4:Y:S01]  /*4900*/  LDC R97, c[0x0][0xb20] ;  /* 0x0002c800ff617b82 */ /* 0x000f220000000800 */
[----:B------:R-:W3:Y:S01]  /*4910*/  LDS R3, [UR49+0x130] ;  /* 0x00013031ff037984 */ /* 0x000ee20008000800 */
[----:B------:R-:W-:Y:S01]  /*4920*/  LOP3.LUT R100, R100, 0x200, R7, 0xf8, !PT ;  /* 0x0000020064647812 */ /* 0x000fe200078ef807 */
[----:B------:R-:W-:Y:S01]  /*4930*/  IMAD.MOV R102, RZ, RZ, -R108 ;  /* 0x000000ffff667224 */ /* 0x000fe200078e0a6c */
[----:B------:R-:W1:Y:S01]  /*4940*/  LDCU.64 UR52, c[0x0][0x348] ;  /* 0x00006900ff3477ac */ /* 0x000e620008000a00 */
[----:B------:R-:W-:Y:S01]  /*4950*/  IMAD.U32 R109, RZ, RZ, UR4 ;  /* 0x00000004ff6d7e24 */ /* 0x000fe2000f8e00ff */
[----:B------:R-:W-:Y:S02]  /*4960*/  LOP3.LUT R100, R100, R5, RZ, 0xfc, !PT ;  /* 0x0000000564647212 */ /* 0x000fe400078efcff */
[----:B------:R-:W1:Y:S01]  /*4970*/  LDC R41, c[0x0][0xb30] ;  /* 0x0002cc00ff297b82 */ /* 0x000e620000000800 */
[----:B------:R-:W1:Y:S01]  /*4980*/  LDCU.64 UR38, c[0x0][0x888] ;  /* 0x00011100ff2677ac */ /* 0x000e620008000a00 */
[----:B------:R-:W1:Y:S06]  /*4990*/  LDCU.64 UR44, c[0x0][0x890] ;  /* 0x00011200ff2c77ac */ /* 0x000e6c0008000a00 */
[----:B------:R-:W1:Y:S01]  /*49a0*/  LDC.64 R92, c[0x0][0xb10] ;  /* 0x0002c400ff5c7b82 */ /* 0x000e620000000a00 */
[----:B------:R-:W-:-:S07]  /*49b0*/  UIADD3 UR48, UPT, UPT, UR49, 0x200, URZ ;  /* 0x0000020031307890 */ /* 0x000fce000fffe0ff */
[----:B------:R-:W1:Y:S08]  /*49c0*/  LDC.64 R38, c[0x0][0xb18] ;  /* 0x0002c600ff267b82 */ /* 0x000e700000000a00 */
[----:B------:R-:W1:Y:S08]  /*49d0*/  LDC.64 R36, c[0x0][0xb28] ;  /* 0x0002ca00ff247b82 */ /* 0x000e700000000a00 */
[----:B------:R-:W1:Y:S01]  /*49e0*/  LDC.64 R90, c[0x0][0x8b0] ;  /* 0x00022c00ff5a7b82 */ /* 0x000e620000000a00 */
[----:B---3--:R-:W-:-:S07]  /*49f0*/  IMAD.IADD R46, R3, 0x1, R46 ;  /* 0x00000001032e7824 */ /* 0x008fce00078e022e */
[----:B------:R-:W3:Y:S08]  /*4a00*/  LDC.64 R88, c[0x0][0x8a8] ;  /* 0x00022a00ff587b82 */ /* 0x000ef00000000a00 */
[----:B--2-4-:R-:W1:Y:S02]  /*4a10*/  LDC R98, c[0x0][0x374] ;  /* 0x0000dd00ff627b82 */ /* 0x014e640000000800 */
.L_x_105:
[----:B------:R-:W-:Y:S02]  /*4a20*/  LEA R0, R112, UR49, 0x3 ;  /* 0x0000003170007c11 */ /* 0x000fe4000f8e18ff */
[----:B------:R-:W-:Y:S02]  /*4a30*/  SHF.L.U32 R3, R106, 0x1f, RZ ;  /* 0x0000001f6a037819 */ /* 0x000fe400000006ff */
[----:B------:R-:W-:Y:S02]  /*4a40*/  LEA R16, R112, UR49, 0x4 ;  /* 0x0000003170107c11 */ /* 0x000fe4000f8e20ff */
[----:B------:R-:W2:Y:S02]  /*4a50*/  SYNCS.PHASECHK.TRANS64.TRYWAIT P0, [R0+URZ+0x80], R3 ;  /* 0x00008003000075a7 */ /* 0x000ea400080011ff */
[----:B-12---:R-:W-:Y:S05]  /*4a60*/  @!P0 BRA `(.L_x_80) ;  /* 0x0000003000208947 */ /* 0x006fea0003800000 */
.L_x_143:
[----:B------:R-:W4:Y:S01]  /*4a70*/  LDC.64 R12, c[0x0][0xb10] ;  /* 0x0002c400ff0c7b82 */ /* 0x000f220000000a00 */
[----:B------:R-:W3:Y:S01]  /*4a80*/  LDS.128 R16, [R16+0x110] ;  /* 0x0001100010107984 */ /* 0x000ee20000000c00 */
[----:B-1----:R-:W-:Y:S01]  /*4a90*/  ISETP.NE.AND P1, PT, R41, 0x1, PT ;  /* 0x000000012900780c */ /* 0x002fe20003f25270 */
[----:B--2---:R-:W-:Y:S01]  /*4aa0*/  VIADD R0, R0, 0x90 ;  /* 0x0000009000007836 */ /* 0x004fe20000000000 */
[----:B------:R-:W-:Y:S04]  /*4ab0*/  ISETP.GE.AND P0, PT, R40, 0x1, PT ;  /* 0x000000012800780c */ /* 0x000fe80003f06270 */
[----:B------:R-:W1:Y:S01]  /*4ac0*/  LDC.64 R10, c[0x0][0xb18] ;  /* 0x0002c600ff0a7b82 */ /* 0x000e620000000a00 */
[----:B------:R-:W-:Y:S01]  /*4ad0*/  PRMT R0, RZ, 0x654, R0 ;  /* 0x00000654ff007816 */ /* 0x000fe20000000000 */
[----:B------:R-:W-:Y:S01]  /*4ae0*/  @!PT LDS RZ, [RZ] ;  /* 0x00000000fffff984 */ /* 0x000fe20000000800 */
[----:B------:R-:W-:Y:S01]  /*4af0*/  @!PT LDS RZ, [RZ] ;  /* 0x00000000fffff984 */ /* 0x000fe20000000800 */
[----:B------:R-:W-:Y:S01]  /*4b00*/  @!PT LDS RZ, [RZ] ;  /* 0x00000000fffff984 */ /* 0x000fe20000000800 */
[----:B------:R-:W-:Y:S01]  /*4b10*/  @!PT LDS RZ, [RZ] ;  /* 0x00000000fffff984 */ /* 0x000fe20000000800 */
[----:B------:R2:W-:Y:S06]  /*4b20*/  MEMBAR.ALL.CTA ;  /* 0x0000000000007992 */ /* 0x0005ec0000008000 */
[----:B--2---:R-:W2:Y:S01]  /*4b30*/  FENCE.VIEW.ASYNC.S ;  /* 0x00000000000073c6 */ /* 0x004ea20000000000 */
[----:B------:R-:W1:Y:S08]  /*4b40*/  @!P1 LDC R14, c[0x0][0xb20] ;  /* 0x0002c800ff0e9b82 */ /* 0x000e700000000800 */
[----:B------:R-:W1:Y:S01]  /*4b50*/  @!P1 LDC R9, c[0x0][0xb0c] ;  /* 0x0002c300ff099b82 */ /* 0x000e620000000800 */
[----:B--2---:R2:W-:Y:S01]  /*4b60*/  SYNCS.ARRIVE.TRANS64.RED.A1T0 RZ, [R0+URZ], RZ ;  /* 0x000000ff00ff79a7 */ /* 0x0045e200081004ff */
[----:B---3--:R-:W-:Y:S04]  /*4b70*/  LOP3.LUT P4, RZ, R18, 0x1, RZ, 0xc0, !PT ;  /* 0x0000000112ff7812 */ /* 0x008fe8000788c0ff */
[----:B------:R-:W-:Y:S09]  /*4b80*/  P2R R111, PR, RZ, 0x10 ;  /* 0x00000010ff6f7803 */ /* 0x000ff20000000000 */
[----:B------:R-:W-:Y:S02]  /*4b90*/  @P4 MOV R45, R16 ;  /* 0x00000010002d4202 */ /* 0x000fe40000000f00 */
[----:B------:R-:W-:Y:S01]  /*4ba0*/  @P4 LOP3.LUT R43, R17, 0xffff, RZ, 0xc0, !PT ;  /* 0x0000ffff112b4812 */ /* 0x000fe200078ec0ff */
[----:B--2-4-:R-:W-:Y:S06]  /*4bb0*/  @!P0 BRA `(.L_x_81) ;  /* 0x0000000000a48947 */ /* 0x014fec0003800000 */
[----:B------:R-:W-:Y:S01]  /*4bc0*/  IMAD.HI.U32 R24, R98, R39, RZ ;  /* 0x0000002762187227 */ /* 0x000fe200078e00ff */
[----:B------:R-:W-:Y:S02]  /*4bd0*/  ISETP.NE.AND P0, PT, R38, 0x1, PT ;  /* 0x000000012600780c */ /* 0x000fe40003f05270 */
[----:B------:R-:W-:Y:S01]  /*4be0*/  ISETP.NE.AND P2, PT, R40, 0x1, PT ;  /* 0x000000012800780c */ /* 0x000fe20003f45270 */
[-C--:B------:R-:W-:Y:S01]  /*4bf0*/  IMAD.HI.U32 R22, R99, R92.reuse, RZ ;  /* 0x0000005c63167227 */ /* 0x080fe200078e00ff */
[----:B------:R-:W-:Y:S02]  /*4c00*/  SHF.R.U32.HI R23, RZ, R97, R24 ;  /* 0x00000061ff177219 */ /* 0x000fe40000011618 */
[----:B------:R-:W-:Y:S01]  /*4c10*/  ISETP.NE.AND P3, PT, R42, 0x1, PT ;  /* 0x000000012a00780c */ /* 0x000fe20003f65270 */
[----:B------:R-:W-:Y:S01]  /*4c20*/  IMAD.HI.U32 R28, R43, R39, RZ ;  /* 0x000000272b1c7227 */ /* 0x000fe200078e00ff */
[----:B------:R-:W-:Y:S02]  /*4c30*/  SHF.R.U32.HI R22, RZ, R93, R22 ;  /* 0x0000005dff167219 */ /* 0x000fe40000011616 */
[----:B------:R-:W-:Y:S01]  /*4c40*/  SEL R3, R98, R23, !P0 ;  /* 0x0000001762037207 */ /* 0x000fe20004000000 */
[----:B------:R-:W-:Y:S01]  /*4c50*/  IMAD.HI.U32 R26, R45, R92, RZ ;  /* 0x0000005c2d1a7227 */ /* 0x000fe200078e00ff */
[----:B------:R-:W-:Y:S03]  /*4c60*/  SEL R7, R99, R22, !P3 ;  /* 0x0000001663077207 */ /* 0x000fe60005800000 */
[-C--:B------:R-:W-:Y:S01]  /*4c70*/  IMAD.HI.U32 R22, R3, R36.reuse, RZ ;  /* 0x0000002403167227 */ /* 0x080fe200078e00ff */
[----:B------:R-:W-:Y:S03]  /*4c80*/  SHF.R.U32.HI R26, RZ, R93, R26 ;  /* 0x0000005dff1a7219 */ /* 0x000fe6000001161a */
[----:B------:R-:W-:Y:S01]  /*4c90*/  IMAD.HI.U32 R24, R7, R36, RZ ;  /* 0x0000002407187227 */ /* 0x000fe200078e00ff */
[----:B------:R-:W-:Y:S02]  /*4ca0*/  @P2 SHF.R.U32.HI R3, RZ, R37, R22 ;  /* 0x00000025ff032219 */ /* 0x000fe40000011616 */
[----:B------:R-:W-:Y:S02]  /*4cb0*/  SHF.R.U32.HI R22, RZ, R97, R28 ;  /* 0x00000061ff167219 */ /* 0x000fe4000001161c */
[----:B------:R-:W-:Y:S01]  /*4cc0*/  @P2 SHF.R.U32.HI R7, RZ, R37, R24 ;  /* 0x00000025ff072219 */ /* 0x000fe20000011618 */
[C---:B------:R-:W-:Y:S01]  /*4cd0*/  IMAD R2, R40.reuse, R3, RZ ;  /* 0x0000000328027224 */ /* 0x040fe200078e02ff */
[----:B------:R-:W-:Y:S02]  /*4ce0*/  SEL R5, R43, R22, !P0 ;  /* 0x000000162b057207 */ /* 0x000fe40004000000 */
[----:B------:R-:W-:Y:S01]  /*4cf0*/  SEL R3, R45, R26, !P3 ;  /* 0x0000001a2d037207 */ /* 0x000fe20005800000 */
[----:B------:R-:W-:Y:S01]  /*4d00*/  IMAD R4, R40, R7, RZ ;  /* 0x0000000728047224 */ /* 0x000fe200078e02ff */
[C---:B------:R-:W-:Y:S01]  /*4d10*/  ISETP.GE.AND P0, PT, R5.reuse, R2, PT ;  /* 0x000000020500720c */ /* 0x040fe20003f06270 */
[----:B------:R-:W-:Y:S03]  /*4d20*/  IMAD.HI.U32 R6, R5, R36, RZ ;  /* 0x0000002405067227 */ /* 0x000fe600078e00ff */
[----:B------:R-:W-:Y:S01]  /*4d30*/  ISETP.GE.OR P0, PT, R3, R4, P0 ;  /* 0x000000040300720c */ /* 0x000fe20000706670 */
[----:B------:R-:W-:Y:S01]  /*4d40*/  IMAD.MOV R4, RZ, RZ, -R3 ;  /* 0x000000ffff047224 */ /* 0x000fe200078e0a03 */
[-C--:B------:R-:W-:Y:S03]  /*4d50*/  SHF.R.U32.HI R6, RZ, R37.reuse, R6 ;  /* 0x00000025ff067219 */ /* 0x080fe60000011606 */
[----:B------:R-:W-:Y:S01]  /*4d60*/  IMAD R45, R42, R4, R45 ;  /* 0x000000042a2d7224 */ /* 0x000fe200078e022d */
[----:B------:R-:W-:Y:S05]  /*4d70*/  SEL R15, R5, R6, !P2 ;  /* 0x00000006050f7207 */ /* 0x000fea0005000000 */
[----:B------:R-:W-:Y:S02]  /*4d80*/  IMAD.MOV R6, RZ, RZ, -R15 ;  /* 0x000000ffff067224 */ /* 0x000fe400078e0a0f */
[C---:B------:R-:W-:Y:S04]  /*4d90*/  @!P0 IMAD.HI.U32 R2, R3.reuse, R36, RZ ;  /* 0x0000002403028227 */ /* 0x040fe800078e00ff */
[----:B------:R-:W-:Y:S01]  /*4da0*/  IMAD R6, R40, R6, R5 ;  /* 0x0000000628067224 */ /* 0x000fe200078e0205 */
[----:B------:R-:W-:Y:S04]  /*4db0*/  @!P0 SHF.R.U32.HI R2, RZ, R37, R2 ;  /* 0x00000025ff028219 */ /* 0x000fe80000011602 */
[----:B------:R-:W-:Y:S02]  /*4dc0*/  @!P0 SEL R0, R3, R2, !P2 ;  /* 0x0000000203008207 */ /* 0x000fe40005000000 */
[----:B------:R-:W-:Y:S02]  /*4dd0*/  IADD3 R2, PT, PT, -R5, RZ, RZ ;  /* 0x000000ff05027210 */ /* 0x000fe40007ffe1ff */
[----:B------:R-:W-:Y:S01]  /*4de0*/  @!P0 IADD3 R8, PT, PT, R15, -R0, RZ ;  /* 0x800000000f088210 */ /* 0x000fe20007ffe0ff */
[----:B------:R-:W-:Y:S02]  /*4df0*/  @!P0 IMAD R0, R7, R6, R0 ;  /* 0x0000000607008224 */ /* 0x000fe400078e0200 */
[----:B------:R-:W-:Y:S02]  /*4e00*/  IMAD R43, R38, R2, R43 ;  /* 0x00000002262b7224 */ /* 0x000fe400078e022b */
[----:B------:R-:W-:Y:S02]  /*4e10*/  @!P0 IMAD R5, R8, R40, R3 ;  /* 0x0000002808058224 */ /* 0x000fe400078e0203 */
[----:B------:R-:W-:Y:S04]  /*4e20*/  @!P0 IMAD.MOV.U32 R3, RZ, RZ, R0 ;  /* 0x000000ffff038224 */ /* 0x000fe800078e0000 */
[----:B------:R-:W-:Y:S02]  /*4e30*/  IMAD R45, R3, R42, R45 ;  /* 0x0000002a032d7224 */ /* 0x000fe400078e022d */
[----:B------:R-:W-:Y:S07]  /*4e40*/  IMAD R43, R5, R38, R43 ;  /* 0x00000026052b7224 */ /* 0x000fee00078e022b */
.L_x_81:
[----:B-1----:R-:W-:Y:S01]  /*4e50*/  @!P1 ISETP.NE.AND P0, PT, R10, 0x1, PT ;  /* 0x000000010a00980c */ /* 0x002fe20003f05270 */
[----:B------:R-:W-:Y:S01]  /*4e60*/  @!P1 IMAD.HI.U32 R0, R45, R12, RZ ;  /* 0x0000000c2d009227 */ /* 0x000fe200078e00ff */
[----:B------:R-:W-:Y:S01]  /*4e70*/  @!P1 ISETP.NE.AND P2, PT, R9, 0x1, PT ;  /* 0x000000010900980c */ /* 0x000fe20003f45270 */
[----:B------:R-:W-:Y:S01]  /*4e80*/  ULOP3.LUT UP0, URZ, UR48, 0x1b0, URZ, 0xc0, !UPT ;  /* 0x000001b030ff7892 */ /* 0x000fe2000f80c0ff */
[----:B------:R-:W-:Y:S01]  /*4e90*/  R2UR UR42, R21 ;  /* 0x00000000152a72ca */ /* 0x000fe200000e0000 */
[----:B------:R-:W-:Y:S01]  /*4ea0*/  @!P1 IMAD.HI.U32 R3, R43, R11, RZ ;  /* 0x0000000b2b039227 */ /* 0x000fe200078e00ff */
[----:B------:R-:W-:Y:S02]  /*4eb0*/  @!P1 SHF.R.U32.HI R0, RZ, R13, R0 ;  /* 0x0000000dff009219 */ /* 0x000fe40000011600 */
[----:B------:R-:W-:Y:S01]  /*4ec0*/  R2UR UR41, R20 ;  /* 0x00000000142972ca */ /* 0x000fe200000e0000 */
[----:B------:R-:W-:Y:S01]  /*4ed0*/  VIADD R112, R112, 0x1 ;  /* 0x0000000170707836 */ /* 0x000fe20000000000 */
[----:B------:R-:W-:Y:S02]  /*4ee0*/  @!P1 SHF.R.U32.HI R2, RZ, R14, R3 ;  /* 0x0000000eff029219 */ /* 0x000fe40000011603 */
[----:B------:R-:W-:Y:S02]  /*4ef0*/  @!P1 SEL R3, R45, R0, !P2 ;  /* 0x000000002d039207 */ /* 0x000fe40005000000 */
[----:B------:R-:W-:Y:S02]  /*4f00*/  @!P1 SEL R2, R43, R2, !P0 ;  /* 0x000000022b029207 */ /* 0x000fe40004000000 */
[----:B------:R-:W-:Y:S01]  /*4f10*/  @P4 SHF.R.U32.HI R103, RZ, 0x10, R17 ;  /* 0x00000010ff674819 */ /* 0x000fe20000011611 */
[----:B------:R-:W-:Y:S02]  /*4f20*/  USHF.L.U32 UR42, UR42, 0x6, URZ ;  /* 0x000000062a2a7899 */ /* 0x000fe400080006ff */
[----:B------:R-:W-:Y:S02]  /*4f30*/  @!P1 IMAD.IADD R0, R2, 0x1, -R3 ;  /* 0x0000000102009824 */ /* 0x000fe400078e0a03 */
[----:B------:R-:W-:Y:S01]  /*4f40*/  @!P1 IMAD.IADD R2, R3, 0x1, -R2 ;  /* 0x0000000103029824 */ /* 0x000fe200078e0a02 */
[----:B------:R-:W-:Y:S01]  /*4f50*/  USHF.L.U32 UR41, UR41, 0x7, URZ ;  /* 0x0000000729297899 */ /* 0x000fe200080006ff */
[----:B------:R-:W-:Y:S02]  /*4f60*/  @!P1 IMAD R45, R0, R9, R45 ;  /* 0x00000009002d9224 */ /* 0x000fe400078e022d */
[----:B------:R-:W-:Y:S01]  /*4f70*/  @!P1 IMAD R43, R2, R10, R43 ;  /* 0x0000000a022b9224 */ /* 0x000fe200078e022b */
[----:B------:R-:W-:Y:S08]  /*4f80*/  BRA.U !UP0, `(.L_x_82) ;  /* 0x0000000108407547 */ /* 0x000ff0000b800000 */
[----:B------:R-:W1:Y:S01]  /*4f90*/  LDCU.64 UR8, c[0x4][0x80] ;  /* 0x01001000ff0877ac */ /* 0x000e620008000a00 */
[----:B------:R-:W-:Y:S01]  /*4fa0*/  MOV R3, 0x0 ;  /* 0x0000000000037802 */ /* 0x000fe20000000f00 */
[----:B------:R-:W-:Y:S02]  /*4fb0*/  HFMA2 R12, -RZ, RZ, 0, 5.9604644775390625e-08 ;  /* 0x00000001ff0c7431 */ /* 0x000fe400000001ff */
[----:B------:R-:W-:Y:S02]  /*4fc0*/  IMAD.MOV.U32 R8, RZ, RZ, 0x70 ;  /* 0x00000070ff087424 */ /* 0x000fe400078e00ff */
[----:B------:R-:W-:Y:S01]  /*4fd0*/  IMAD.MOV.U32 R13, RZ, RZ, RZ ;  /* 0x000000ffff0d7224 */ /* 0x000fe200078e00ff */
[----:B------:R-:W2:Y:S01]  /*4fe0*/  LDCU.64 UR6, c[0x4][0x88] ;  /* 0x01001100ff0677ac */ /* 0x000ea20008000a00 */
[----:B------:R-:W3:Y:S01]  /*4ff0*/  LDC.64 R2, c[0x4][R3] ;  /* 0x0100000003027b82 */ /* 0x000ee20000000a00 */
[----:B------:R-:W4:Y:S01]  /*5000*/  LDCU.64 UR4, c[0x4][0x8] ;  /* 0x01000100ff0477ac */ /* 0x000f220008000a00 */
[----:B-1----:R-:W-:Y:S01]  /*5010*/  MOV R5, UR9 ;  /* 0x0000000900057c02 */ /* 0x002fe20008000f00 */
[----:B------:R-:W-:Y:S01]  /*5020*/  IMAD.U32 R4, RZ, RZ, UR8 ;  /* 0x00000008ff047e24 */ /* 0x000fe2000f8e00ff */
[----:B--2---:R-:W-:Y:S01]  /*5030*/  MOV R7, UR7 ;  /* 0x0000000700077c02 */ /* 0x004fe20008000f00 */
[----:B------:R-:W-:Y:S01]  /*5040*/  IMAD.U32 R6, RZ, RZ, UR6 ;  /* 0x00000006ff067e24 */ /* 0x000fe2000f8e00ff */
[----:B----4-:R-:W-:Y:S01]  /*5050*/  MOV R11, UR5 ;  /* 0x00000005000b7c02 */ /* 0x010fe20008000f00 */
[----:B------:R-:W-:Y:S02]  /*5060*/  IMAD.U32 R10, RZ, RZ, UR4 ;  /* 0x00000004ff0a7e24 */ /* 0x000fe4000f8e00ff */
[----:B------:R-:W-:Y:S07]  /*5070*/  LEPC R20, `(.L_x_82) ;  /* 0x000000001014794e */ /* 0x000fee0000000000 */
[----:B---3-5:R-:W-:Y:S05]  /*5080*/  CALL.ABS.NOINC R2 ;  /* 0x0000000002007343 */ /* 0x028fea0003c00000 */
.L_x_82:
[----:B------:R-:W-:Y:S01]  /*5090*/  LOP3.LUT P0, RZ, R109, 0x1b0, RZ, 0xc0, !PT ;  /* 0x000001b06dff7812 */ /* 0x000fe2000780c0ff */
[----:B------:R-:W-:Y:S11]  /*50a0*/  BSSY.RECONVERGENT B6, `(.L_x_83) ;  /* 0x0000013000067945 */ /* 0x000ff60003800200 */
[----:B------:R-:W-:Y:S01]  /*50b0*/  @!UPT UIADD3 URZ, UPT, UPT, URZ, URZ, URZ ;  /* 0x000000fffffff290 */ /* 0x000fe2000fffe0ff */
[----:B------:R-:W-:Y:S05]  /*50c0*/  @!P0 BRA `(.L_x_84) ;  /* 0x0000000000408947 */ /* 0x000fea0003800000 */
        /* <DEDUP_REMOVED lines=16> */
.L_x_84:
[----:B------:R-:W-:Y:S05]  /*51d0*/  BSYNC.RECONVERGENT B6 ;  /* 0x0000000000067941 */ /* 0x000fea0003800200 */
.L_x_83:
[----:B------:R-:W-:Y:S01]  /*51e0*/  ISETP.NE.U32.AND P4, PT, R90, RZ, PT ;  /* 0x000000ff5a00720c */ /* 0x000fe20003f85070 */
[----:B------:R-:W-:Y:S01]  /*51f0*/  UISETP.NE.AND UP2, UPT, UR50, URZ, UPT ;  /* 0x000000ff3200728c */ /* 0x000fe2000bf45270 */
[----:B------:R-:W-:Y:S01]  /*5200*/  ISETP.NE.U32.AND P2, PT, RZ, UR38, PT ;  /* 0x00000026ff007c0c */ /* 0x000fe2000bf45070 */
[----:B------:R-:W-:Y:S01]  /*5210*/  UISETP.NE.U32.AND UP1, UPT, UR44, URZ, UPT ;  /* 0x000000ff2c00728c */ /* 0x000fe2000bf25070 */
[----:B------:R-:W-:Y:S01]  /*5220*/  ISETP.NE.AND.EX P4, PT, R91, RZ, PT, P4 ;  /* 0x000000ff5b00720c */ /* 0x000fe20003f85340 */
[----:B------:R-:W-:Y:S01]  /*5230*/  UPLOP3.LUT UP0, UPT, UPT, UPT, UPT, 0x40, 0x4 ;  /* 0x000000000004789c */ /* 0x000fe20003f0e870 */
[----:B------:R-:W-:Y:S01]  /*5240*/  ISETP.NE.AND.EX P2, PT, RZ, UR39, PT, P2 ;  /* 0x00000027ff007c0c */ /* 0x000fe2000bf45320 */
[----:B------:R-:W-:Y:S01]  /*5250*/  UISETP.NE.AND.EX UP1, UPT, UR45, URZ, UPT, UP1 ;  /* 0x000000ff2d00728c */ /* 0x000fe2000bf25310 */
[----:B------:R-:W-:Y:S04]  /*5260*/  PLOP3.LUT P1, PT, PT, PT, UP2, 0x80, 0x8 ;  /* 0x000000000008781c */ /* 0x000fe80003f2f028 */
[----:B------:R-:W-:Y:S06]  /*5270*/  @UP2 UPLOP3.LUT UP0, UPT, UPT, UPT, UP1, 0x80, 0x8 ;  /* 0x000000000008289c */ /* 0x000fec0003f0f010 */
[----:B------:R-:W-:Y:S01]  /*5280*/  PLOP3.LUT P0, PT, PT, PT, UP0, 0x80, 0x8 ;  /* 0x000000000008781c */ /* 0x000fe20003f0f008 */
[----:B------:R-:W-:Y:S01]  /*5290*/  @!UPT UIADD3 URZ, UPT, UPT, URZ, URZ, URZ ;  /* 0x000000fffffff290 */ /* 0x000fe2000fffe0ff */
[----:B------:R-:W-:Y:S11]  /*52a0*/  BRA.U !UP1, `(.L_x_85) ;  /* 0x0000000109387547 */ /* 0x000ff6000b800000 */
[----:B------:R-:W-:Y:S01]  /*52b0*/  UISETP.NE.U32.AND UP0, UPT, UR38, URZ, UPT ;  /* 0x000000ff2600728c */ /* 0x000fe2000bf05070 */
[----:B------:R-:W-:Y:S02]  /*52c0*/  HFMA2 R0, -RZ, RZ, 0, 5.9604644775390625e-08 ;  /* 0x00000001ff007431 */ /* 0x000fe400000001ff */
[----:B------:R-:W-:Y:S01]  /*52d0*/  IMAD.MOV.U32 R95, RZ, RZ, 0x1 ;  /* 0x00000001ff5f7424 */ /* 0x000fe200078e00ff */
[----:B------:R-:W-:Y:S06]  /*52e0*/  UISETP.NE.AND.EX UP0, UPT, UR39, URZ, UPT, UP0 ;  /* 0x000000ff2700728c */ /* 0x000fec000bf05300 */
[----:B------:R-:W-:Y:S05]  /*52f0*/  PLOP3.LUT P3, PT, PT, PT, UP0, 0x80, 0x8 ;  /* 0x000000000008781c */ /* 0x000fea0003f6f008 */
[----:B------:R-:W1:Y:S01]  /*5300*/  @UP0 LDCU.64 UR6, c[0x0][0x888] ;  /* 0x00011100ff0607ac */ /* 0x000e620008000a00 */
[----:B------:R-:W-:Y:S07]  /*5310*/  @UP0 UIMAD UR4, UR36, UR44, URZ ;  /* 0x0000002c240402a4 */ /* 0x000fee000f8e02ff */
[----:B------:R-:W-:Y:S01]  /*5320*/  @!P3 PRMT R95, R0, 0x7610, R95 ;  /* 0x00007610005fb816 */ /* 0x000fe2000000005f */
[----:B-1----:R-:W-:Y:S03]  /*5330*/  @UP0 UIMAD.WIDE UR6, UR4, 0x4, UR6 ;  /* 0x00000004040608a5 */ /* 0x002fe6000f8e0206 */
[----:B------:R-:W1:Y:S03]  /*5340*/  @!UP0 LDCU UR4, c[0x0][0x880] ;  /* 0x00011000ff0487ac */ /* 0x000e660008000800 */
[----:B------:R-:W-:Y:S01]  /*5350*/  IMAD.U32 R2, RZ, RZ, UR6 ;  /* 0x00000006ff027e24 */ /* 0x000fe2000f8e00ff */
[----:B------:R-:W-:Y:S05]  /*5360*/  MOV R3, UR7 ;  /* 0x0000000700037c02 */ /* 0x000fea0008000f00 */
[----:B-----5:R2:W5:Y:S02]  /*5370*/  @P3 LDG.E R49, desc[UR46][R2.64] ;  /* 0x0000002e02313981 */ /* 0x020564000c1e1900 */
[----:B-12---:R-:W-:Y:S02]  /*5380*/  @!P3 IMAD.U32 R49, RZ, RZ, UR4 ;  /* 0x00000004ff31be24 */ /* 0x006fe4000f8e00ff */
.L_x_85:
[----:B------:R-:W-:Y:S05]  /*5390*/  @!P4 BRA `(.L_x_86) ;  /* 0x000000000020c947 */ /* 0x000fea0003800000 */
[----:B------:R-:W-:Y:S04]  /*53a0*/  ISETP.NE.U32.AND P3, PT, R88, RZ, PT ;  /* 0x000000ff5800720c */ /* 0x000fe80003f65070 */
[----:B------:R-:W-:Y:S11]  /*53b0*/  ISETP.NE.AND.EX P3, PT, R89, RZ, PT, P3 ;  /* 0x000000ff5900720c */ /* 0x000ff60003f65330 */
[----:B------:R-:W-:Y:S02]  /*53c0*/  @!UPT UIADD3 URZ, UPT, UPT, URZ, URZ, URZ ;  /* 0x000000fffffff290 */ /* 0x000fe4000fffe0ff */
[----:B------:R-:W1:Y:S01]  /*53d0*/  @P3 LDC.64 R2, c[0x0][0x8a8] ;  /* 0x00022a00ff023b82 */ /* 0x000e620000000a00 */
[----:B------:R-:W-:Y:S04]  /*53e0*/  @P3 IMAD R0, R90, UR36, RZ ;  /* 0x000000245a003c24 */ /* 0x000fe8000f8e02ff */
[----:B-1----:R-:W-:Y:S05]  /*53f0*/  @P3 IMAD.WIDE R2, R0, 0x4, R2 ;  /* 0x0000000400023825 */ /* 0x002fea00078e0202 */
[----:B-----5:R1:W5:Y:S02]  /*5400*/  @P3 LDG.E R47, desc[UR46][R2.64] ;  /* 0x0000002e022f3981 */ /* 0x020364000c1e1900 */
[----:B-1----:R-:W2:Y:S02]  /*5410*/  @!P3 LDC R47, c[0x0][0x8a0] ;  /* 0x00022800ff2fbb82 */ /* 0x002ea40000000800 */
.L_x_86:
[----:B-----5:R-:W-:Y:S01]  /*5420*/  FSETP.NEU.AND P4, PT, R49, RZ, PT ;  /* 0x000000ff3100720b */ /* 0x020fe20003f8d000 */
[----:B------:R-:W-:Y:S01]  /*5430*/  BSSY B1, `(.L_x_87) ;  /* 0x0000042000017945 */ /* 0x000fe20003800000 */
[----:B------:R-:W-:Y:S01]  /*5440*/  SEL R7, RZ, 0xffffffff, P2 ;  /* 0xffffffffff077807 */ /* 0x000fe20001000000 */
[----:B------:R-:W-:Y:S01]  /*5450*/  IMAD.MOV.U32 R115, RZ, RZ, 0x1 ;  /* 0x00000001ff737424 */ /* 0x000fe200078e00ff */
[----:B------:R-:W-:Y:S02]  /*5460*/  LOP3.LUT P3, RZ, R95, 0xff, RZ, 0xc0, !PT ;  /* 0x000000ff5fff7812 */ /* 0x000fe4000786c0ff */
[----:B------:R-:W-:Y:S02]  /*5470*/  CS2R R86, SRZ ;  /* 0x0000000000567805 */ /* 0x000fe4000001ff00 */
[----:B------:R-:W-:Y:S02]  /*5480*/  @P1 SEL R4, RZ, 0xffffffff, P4 ;  /* 0xffffffffff041807 */ /* 0x000fe40002000000 */
[----:B------:R-:W-:Y:S02]  /*5490*/  CS2R R84, SRZ ;  /* 0x0000000000547805 */ /* 0x000fe4000001ff00 */
[----:B------:R-:W-:Y:S02]  /*54a0*/  LEA R0, R105, UR49, 0x3 ;  /* 0x0000003169007c11 */ /* 0x000fe4000f8e18ff */
[----:B------:R-:W-:Y:S02]  /*54b0*/  CS2R R82, SRZ ;  /* 0x0000000000527805 */ /* 0x000fe4000001ff00 */
[----:B------:R-:W-:Y:S02]  /*54c0*/  @P0 SEL R4, R7, R4, !P3 ;  /* 0x0000000407040207 */ /* 0x000fe40005800000 */
[----:B------:R-:W-:Y:S02]  /*54d0*/  CS2R R80, SRZ ;  /* 0x0000000000507805 */ /* 0x000fe4000001ff00 */
[----:B------:R-:W-:Y:S02]  /*54e0*/  LEA R113, R44, UR49, 0x3 ;  /* 0x000000312c717c11 */ /* 0x000fe4000f8e18ff */
[----:B------:R-:W-:Y:S02]  /*54f0*/  @P1 LOP3.LUT R4, R4, 0x1, RZ, 0xc0, !PT ;  /* 0x0000000104041812 */ /* 0x000fe400078ec0ff */
[----:B------:R-:W-:Y:S02]  /*5500*/  SHF.L.U32 R2, R107, 0x1f, RZ ;  /* 0x0000001f6b027819 */ /* 0x000fe400000006ff */
[----:B------:R-:W-:Y:S02]  /*5510*/  ISETP.NE.U32.OR P6, PT, R4, 0x1, !P1 ;  /* 0x000000010400780c */ /* 0x000fe40004fc5470 */
[----:B------:R-:W-:Y:S02]  /*5520*/  PLOP3.LUT P2, PT, PT, PT, UP1, 0x80, 0x8 ;  /* 0x000000000008781c */ /* 0x000fe40003f4f018 */
[----:B------:R-:W-:Y:S02]  /*5530*/  LEA.HI R5, R44, R44, RZ, 0x1 ;  /* 0x0000002c2c057211 */ /* 0x000fe400078f08ff */
[----:B------:R-:W-:Y:S02]  /*5540*/  SEL R4, RZ, 0xffffffff, P4 ;  /* 0xffffffffff047807 */ /* 0x000fe40002000000 */
[----:B------:R-:W-:Y:S01]  /*5550*/  P2R R114, PR, RZ, 0x40 ;  /* 0x00000040ff727803 */ /* 0x000fe20000000000 */
[C---:B------:R-:W-:Y:S01]  /*5560*/  IMAD.SHL.U32 R3, R5.reuse, 0x40, RZ ;  /* 0x0000004005037824 */ /* 0x040fe200078e00ff */
[----:B------:R-:W-:Y:S03]  /*5570*/  LOP3.LUT R5, R5, 0xffe, RZ, 0xc0, !PT ;  /* 0x00000ffe05057812 */ /* 0x000fe600078ec0ff */
[----:B------:R-:W-:Y:S02]  /*5580*/  @P6 SHF.L.U32 R9, R104, 0x1f, RZ ;  /* 0x0000001f68096819 */ /* 0x000fe400000006ff */
[----:B------:R-:W-:Y:S01]  /*5590*/  @P2 SEL R4, R7, R4, !P3 ;  /* 0x0000000407042207 */ /* 0x000fe20005800000 */
[----:B------:R-:W-:Y:S01]  /*55a0*/  IMAD.IADD R48, R44, 0x1, -R5 ;  /* 0x000000012c307824 */ /* 0x000fe200078e0a05 */
[----:B------:R-:W1:Y:S01]  /*55b0*/  @P6 SYNCS.PHASECHK.TRANS64.TRYWAIT P1, [R0+URZ+0x50], R9 ;  /* 0x00005009000065a7 */ /* 0x000e6200080211ff */
[----:B------:R-:W-:Y:S02]  /*55c0*/  LOP3.LUT R3, R3, 0xffffff80, RZ, 0xc0, !PT ;  /* 0xffffff8003037812 */ /* 0x000fe400078ec0ff */
[----:B------:R-:W-:Y:S03]  /*55d0*/  LOP3.LUT R4, R4, 0x1, RZ, 0xc0, !PT ;  /* 0x0000000104047812 */ /* 0x000fe600078ec0ff */
[----:B------:R-:W-:Y:S01]  /*55e0*/  IMAD.IADD R3, R46, 0x1, R3 ;  /* 0x000000012e037824 */ /* 0x000fe200078e0203 */
[----:B------:R-:W-:Y:S03]  /*55f0*/  ISETP.NE.U32.AND P5, PT, R4, 0x1, PT ;  /* 0x000000010400780c */ /* 0x000fe60003fa5070 */
[----:B------:R-:W-:Y:S01]  /*5600*/  IMAD R48, R48, 0x100000, R3 ;  /* 0x0010000030307824 */ /* 0x000fe200078e0203 */
[----:B------:R-:W-:Y:S01]  /*5610*/  P2R R124, PR, RZ, 0x20 ;  /* 0x00000020ff7c7803 */ /* 0x000fe20000000000 */
[----:B------:R3:W4:Y:S01]  /*5620*/  SYNCS.PHASECHK.TRANS64.TRYWAIT P0, [R113+URZ+0xa0], R2 ;  /* 0x0000a002710075a7 */ /* 0x00072200080011ff */
[----:B-1----:R-:W-:Y:S01]  /*5630*/  @P6 SEL R115, RZ, 0x1, !P1 ;  /* 0x00000001ff736807 */ /* 0x002fe20004800000 */
[----:B---3--:R-:W-:Y:S06]  /*5640*/  @!P6 BRA `(.L_x_88) ;  /* 0x000000000080e947 */ /* 0x008fec0003800000 */
[----:B------:R-:W-:Y:S01]  /*5650*/  @P5 IMAD R5, R105, 0x1000, R100 ;  /* 0x0000100069055824 */ /* 0x000fe200078e0264 */
[----:B------:R-:W-:Y:S01]  /*5660*/  ISETP.NE.AND P1, PT, R115, RZ, PT ;  /* 0x000000ff7300720c */ /* 0x000fe20003f25270 */
[----:B------:R-:W-:Y:S01]  /*5670*/  BSSY B0, `(.L_x_89) ;  /* 0x000000b000007945 */ /* 0x000fe20003800000 */
[----:B------:R-:W-:Y:S01]  /*5680*/  CS2R R82, SRZ ;  /* 0x0000000000527805 */ /* 0x000fe2000001ff00 */
[----:B------:R-:W-:Y:S01]  /*5690*/  @P5 VIADD R4, R5, UR49 ;  /* 0x0000003105045c36 */ /* 0x000fe20008000000 */
[----:B------:R-:W-:Y:S02]  /*56a0*/  CS2R R80, SRZ ;  /* 0x0000000000507805 */ /* 0x000fe4000001ff00 */
[----:B------:R-:W-:Y:S02]  /*56b0*/  CS2R R86, SRZ ;  /* 0x0000000000567805 */ /* 0x000fe4000001ff00 */
[----:B------:R-:W-:Y:S01]  /*56c0*/  CS2R R84, SRZ ;  /* 0x0000000000547805 */ /* 0x000fe2000001ff00 */
[----:B------:R-:W-:Y:S04]  /*56d0*/  @P5 IMAD R4, R108, -0x10, R4 ;  /* 0xfffffff06c045824 */ /* 0x000fe800078e0204 */
[----:B------:R-:W-:Y:S05]  /*56e0*/  @P1 BRA `(.L_x_90) ;  /* 0x00000000000c1947 */ /* 0x000fea0003800000 */
[----:B------:R-:W-:Y:S04]  /*56f0*/  SHF.L.U32 R3, R104, 0x1f, RZ ;  /* 0x0000001f68037819 */ /* 0x000fe800000006ff */
[----:B------:R-:W1:Y:S02]  /*5700*/  SYNCS.PHASECHK.TRANS64.TRYWAIT P1, [R0+URZ+0x50], R3 ;  /* 0x00005003000075a7 */ /* 0x000e6400080211ff */
[----:B-1----:R-:W-:Y:S05]  /*5710*/  @!P1 BRA `(.L_x_91) ;  /* 0x0000002400089947 */ /* 0x002fea0003800000 */
.L_x_90:
[----:B------:R-:W-:Y:S05]  /*5720*/  BSYNC B0 ;  /* 0x0000000000007941 */ /* 0x000fea0003800000 */
.L_x_89:
[----:B------:R-:W-:Y:S01]  /*5730*/  ISETP.NE.AND P1, PT, R124, RZ, PT ;  /* 0x000000ff7c00720c */ /* 0x000fe20003f25270 */
[----:B-1----:R-:W-:Y:S02]  /*5740*/  VIADD R3, R0, 0x60 ;  /* 0x0000006000037836 */ /* 0x002fe40000000000 */
[----:B------:R-:W-:Y:S02]  /*5750*/  IMAD.U32 R0, RZ, RZ, UR37 ;  /* 0x00000025ff007e24 */ /* 0x000fe4000f8e00ff */
[----:B------:R-:W-:Y:S03]  /*5760*/  VIADD R105, R105, 0x1 ;  /* 0x0000000169697836 */ /* 0x000fe60000000000 */
[----:B------:R-:W-:Y:S05]  /*5770*/  PRMT R0, R0, 0x654, R3 ;  /* 0x0000065400007816 */ /* 0x000fea0000000003 */
[----:B------:R1:W3:Y:S04]  /*5780*/  @P1 LDS.128 R80, [R5+UR49+0x200] ;  /* 0x0002003105501984 */ /* 0x0002e80008000c00 */
[----:B------:R1:W1:Y:S01]  /*5790*/  @P1 LDS.128 R84, [R4+0x210] ;  /* 0x0002100004541984 */ /* 0x0002620000000c00 */
[C---:B------:R-:W-:Y:S01]  /*57a0*/  ISETP.NE.AND P1, PT, R105.reuse, 0x2, PT ;  /* 0x000000026900780c */ /* 0x040fe20003f25270 */
[----:B------:R-:W-:Y:S01]  /*57b0*/  @!PT LDS RZ, [RZ] ;  /* 0x00000000fffff984 */ /* 0x000fe20000000800 */
[----:B------:R-:W-:Y:S01]  /*57c0*/  @!PT LDS RZ, [RZ] ;  /* 0x00000000fffff984 */ /* 0x000fe20000000800 */
[----:B------:R-:W-:Y:S01]  /*57d0*/  @!PT LDS RZ, [RZ] ;  /* 0x00000000fffff984 */ /* 0x000fe20000000800 */
[----:B------:R-:W-:Y:S01]  /*57e0*/  @!PT LDS RZ, [RZ] ;  /* 0x00000000fffff984 */ /* 0x000fe20000000800 */
[----:B------:R5:W-:Y:S06]  /*57f0*/  MEMBAR.ALL.CTA ;  /* 0x0000000000007992 */ /* 0x000bec0000008000 */
[----:B-----5:R-:W5:Y:S01]  /*5800*/  FENCE.VIEW.ASYNC.S ;  /* 0x00000000000073c6 */ /* 0x020f620000000000 */
[----:B------:R-:W-:Y:S02]  /*5810*/  SEL R3, RZ, 0x1, P1 ;  /* 0x00000001ff037807 */ /* 0x000fe40000800000 */
[----:B------:R-:W-:Y:S02]  /*5820*/  SEL R105, R105, RZ, P1 ;  /* 0x000000ff69697207 */ /* 0x000fe40000800000 */
[----:B------:R-:W-:Y:S01]  /*5830*/  LOP3.LUT R104, R104, R3, RZ, 0x3c, !PT ;  /* 0x0000000368687212 */ /* 0x000fe200078e3cff */
[----:B-----5:R1:W-:Y:S06]  /*5840*/  SYNCS.ARRIVE.TRANS64.RED.A1T0 RZ, [R0+URZ], RZ ;  /* 0x000000ff00ff79a7 */ /* 0x0203ec00081004ff */
.L_x_88:
[----:B------:R-:W-:Y:S05]  /*5850*/  BSYNC B1 ;  /* 0x0000000000017941 */ /* 0x000fea0003800000 */
.L_x_87:
[----:B-1----:R-:W-:Y:S04]  /*5860*/  SHF.R.U32.HI R0, RZ, 0x15, R48 ;  /* 0x00000015ff007819 */ /* 0x002fe80000011630 */
[----:B------:R-:W-:Y:S01]  /*5870*/  LOP3.LUT P1, RZ, R0, 0x3, R101, 0x48, !PT ;  /* 0x0000000300ff7812 */ /* 0x000fe20007824865 */
[----:B------:R-:W-:Y:S01]  /*5880*/  @!UPT UIADD3 URZ, UPT, UPT, URZ, URZ, URZ ;  /* 0x000000fffffff290 */ /* 0x000fe2000fffe0ff */
[----:B----4-:R-:W-:Y:S11]  /*5890*/  @P0 BRA `(.L_x_92) ;  /* 0x0000000000080947 */ /* 0x010ff60003800000 */
[----:B------:R-:W1:Y:S02]  /*58a0*/  SYNCS.PHASECHK.TRANS64.TRYWAIT P0, [R113+URZ+0xa0], R2 ;  /* 0x0000a002710075a7 */ /* 0x000e6400080011ff */
[----:B-1----:R-:W-:Y:S05]  /*58b0*/  @!P0 BRA `(.L_x_93) ;  /* 0x0000002000b48947 */ /* 0x002fea0003800000 */
.L_x_92:
[----:B------:R-:W-:Y:S05]  /*58c0*/  @!P1 BRA `(.L_x_94) ;  /* 0x0000000000409947 */ /* 0x000fea0003800000 */
[----:B------:R-:W4:Y:S01]  /*58d0*/  LDCU.64 UR8, c[0x4][0x70] ;  /* 0x01000e00ff0877ac */ /* 0x000f220008000a00 */
[----:B------:R-:W-:Y:S01]  /*58e0*/  MOV R3, 0x0 ;  /* 0x0000000000037802 */ /* 0x000fe20000000f00 */
[----:B------:R-:W-:Y:S02]  /*58f0*/  HFMA2 R12, -RZ, RZ, 0, 5.9604644775390625e-08 ;  /* 0x00000001ff0c7431 */ /* 0x000fe400000001ff */
[----:B------:R-:W-:Y:S02]  /*5900*/  IMAD.MOV.U32 R8, RZ, RZ, 0x192 ;  /* 0x00000192ff087424 */ /* 0x000fe400078e00ff */
[----:B------:R-:W-:Y:S01]  /*5910*/  IMAD.MOV.U32 R13, RZ, RZ, RZ ;  /* 0x000000ffff0d7224 */ /* 0x000fe200078e00ff */
[----:B------:R-:W5:Y:S01]  /*5920*/  LDCU.64 UR6, c[0x4][0x78] ;  /* 0x01000f00ff0677ac */ /* 0x000f620008000a00 */
[----:B-1----:R-:W1:Y:S01]  /*5930*/  LDC.64 R2, c[0x4][R3] ;  /* 0x0100000003027b82 */ /* 0x002e620000000a00 */
[----:B------:R-:W2:Y:S01]  /*5940*/  LDCU.64 UR4, c[0x4][0x10] ;  /* 0x01000200ff0477ac */ /* 0x000ea20008000a00 */
[----:B----4-:R-:W-:Y:S01]  /*5950*/  MOV R5, UR9 ;  /* 0x0000000900057c02 */ /* 0x010fe20008000f00 */
[----:B------:R-:W-:Y:S01]  /*5960*/  IMAD.U32 R4, RZ, RZ, UR8 ;  /* 0x00000008ff047e24 */ /* 0x000fe2000f8e00ff */
[----:B-----5:R-:W-:Y:S01]  /*5970*/  MOV R7, UR7 ;  /* 0x0000000700077c02 */ /* 0x020fe20008000f00 */
[----:B------:R-:W-:Y:S01]  /*5980*/  IMAD.U32 R6, RZ, RZ, UR6 ;  /* 0x00000006ff067e24 */ /* 0x000fe2000f8e00ff */
[----:B--2---:R-:W-:Y:S01]  /*5990*/  MOV R11, UR5 ;  /* 0x00000005000b7c02 */ /* 0x004fe20008000f00 */
[----:B------:R-:W-:Y:S02]  /*59a0*/  IMAD.U32 R10, RZ, RZ, UR4 ;  /* 0x00000004ff0a7e24 */ /* 0x000fe4000f8e00ff */
[----:B------:R-:W-:Y:S07]  /*59b0*/  LEPC R20, `(.L_x_94) ;  /* 0x000000001014794e */ /* 0x000fee0000000000 */
[----:B-1-3--:R-:W-:Y:S05]  /*59c0*/  CALL.ABS.NOINC R2 ;  /* 0x0000000002007343 */ /* 0x00afea0003c00000 */
.L_x_94:
[-C--:B---3--:R-:W-:Y:S01]  /*59d0*/  F2FP.F16.E5M2.UNPACK_B R51, R80.reuse ;  /* 0x00000050ff33723e */ /* 0x088fe200020004ff */
[----:B------:R-:W-:Y:S05]  /*59e0*/  WARPSYNC.ALL ;  /* 0x0000000000007948 */ /* 0x000fea0003800000 */
[----:B------:R-:W-:Y:S01]  /*59f0*/  R2UR UR4, R48 ;  /* 0x00000000300472ca */ /* 0x000fe200000e0000 */
[--C-:B------:R-:W-:Y:S01]  /*5a00*/  HADD2.F32 R50, -RZ, R51.reuse.H0_H0 ;  /* 0x20000033ff327230 */ /* 0x100fe20000004100 */
[----:B------:R-:W-:Y:S01]  /*5a10*/  F2FP.F16.E5M2.UNPACK_B R53, R80.H1 ;  /* 0x00000050ff35723e */ /* 0x000fe200030004ff */
[----:B------:R-:W-:Y:S01]  /*5a20*/  HADD2.F32 R51, -RZ, R51.H1_H1 ;  /* 0x30000033ff337230 */ /* 0x000fe20000004100 */
[-C--:B------:R-:W-:Y:S01]  /*5a30*/  F2FP.F16.E5M2.UNPACK_B R55, R81.reuse ;  /* 0x00000051ff37723e */ /* 0x080fe200020004ff */
[----:B------:R-:W-:Y:S01]  /*5a40*/  BSSY.RECONVERGENT B0, `(.L_x_95) ;  /* 0x0000099000007945 */ /* 0x000fe20003800200 */
[----:B------:R-:W-:Y:S01]  /*5a50*/  F2FP.F16.E5M2.UNPACK_B R57, R81.H1 ;  /* 0x00000051ff39723e */ /* 0x000fe200030004ff */
[--C-:B------:R-:W-:Y:S01]  /*5a60*/  HADD2.F32 R52, -RZ, R53.reuse.H0_H0 ;  /* 0x20000035ff347230 */ /* 0x100fe20000004100 */
[-C--:B------:R-:W-:Y:S01]  /*5a70*/  F2FP.F16.E5M2.UNPACK_B R59, R82.reuse ;  /* 0x00000052ff3b723e */ /* 0x080fe200020004ff */
[----:B------:R-:W-:Y:S01]  /*5a80*/  HADD2.F32 R54, -RZ, R53.H1_H1 ;  /* 0x30000035ff367230 */ /* 0x000fe20000004100 */
[----:B------:R-:W-:Y:S01]  /*5a90*/  F2FP.F16.E5M2.UNPACK_B R61, R82.H1 ;  /* 0x00000052ff3d723e */ /* 0x000fe200030004ff */
[--C-:B------:R-:W-:Y:S01]  /*5aa0*/  HADD2.F32 R53, -RZ, R55.reuse.H0_H0 ;  /* 0x20000037ff357230 */ /* 0x100fe20000004100 */
[-C--:B------:R-:W-:Y:S01]  /*5ab0*/  F2FP.F16.E5M2.UNPACK_B R63, R83.reuse ;  /* 0x00000053ff3f723e */ /* 0x080fe200020004ff */
[----:B------:R-:W-:Y:S01]  /*5ac0*/  LDTM.16dp32bit_t0_t15.x32 R4, tmem[UR4] ;  /* 0x00000004000479ee */ /* 0x000fe20008a80000 */
[----:B------:R-:W2:Y:S01]  /*5ad0*/  LDTM.16dp32bit_t16_t31.x32 R4, tmem[UR4+0x20] ;  /* 0x00002004000479ee */ /* 0x000ea20008aa0000 */
[----:B------:R-:W-:Y:S01]  /*5ae0*/  SHF.L.U32 R125, R102, 0x4, RZ ;  /* 0x00000004667d7819 */ /* 0x000fe200000006ff */
[----:B------:R-:W-:Y:S01]  /*5af0*/  HADD2.F32 R56, -RZ, R55.H1_H1 ;  /* 0x30000037ff387230 */ /* 0x000fe20000004100 */
[----:B------:R-:W-:Y:S01]  /*5b00*/  ISETP.NE.AND P6, PT, R114, RZ, PT ;  /* 0x000000ff7200720c */ /* 0x000fe20003fc5270 */
[----:B------:R-:W-:Y:S01]  /*5b10*/  HADD2.F32 R60, -RZ, R59.H1_H1 ;  /* 0x3000003bff3c7230 */ /* 0x000fe20000004100 */
[----:B------:R-:W-:Y:S01]  /*5b20*/  IADD3 R114, PT, PT, R100, UR49, RZ ;  /* 0x0000003164727c10 */ /* 0x000fe2000fffe0ff */
[----:B------:R-:W-:Y:S01]  /*5b30*/  HADD2.F32 R64, -RZ, R63.H1_H1 ;  /* 0x3000003fff407230 */ /* 0x000fe20000004100 */
[----:B------:R-:W-:Y:S01]  /*5b40*/  F2FP.F16.E5M2.UNPACK_B R65, R83.H1 ;  /* 0x00000053ff41723e */ /* 0x000fe200030004ff */
[--C-:B------:R-:W-:Y:S01]  /*5b50*/  HADD2.F32 R55, -RZ, R57.reuse.H0_H0 ;  /* 0x20000039ff377230 */ /* 0x100fe20000004100 */
[----:B------:R-:W-:Y:S01]  /*5b60*/  IADD3 R114, PT, PT, R114, R125, RZ ;  /* 0x0000007d72727210 */ /* 0x000fe20007ffe0ff */
[----:B------:R-:W-:Y:S01]  /*5b70*/  HADD2.F32 R58, -RZ, R57.H1_H1 ;  /* 0x30000039ff3a7230 */ /* 0x000fe20000004100 */
[-C--:B------:R-:W-:Y:S01]  /*5b80*/  F2FP.F16.E5M2.UNPACK_B R67, R84.reuse ;  /* 0x00000054ff43723e */ /* 0x080fe200020004ff */
[----:B------:R-:W-:Y:S01]  /*5b90*/  HADD2.F32 R57, -RZ, R59.H0_H0 ;  /* 0x2000003bff397230 */ /* 0x000fe20000004100 */
[----:B------:R-:W-:Y:S01]  /*5ba0*/  F2FP.F16.E5M2.UNPACK_B R69, R84.H1 ;  /* 0x00000054ff45723e */ /* 0x000fe200030004ff */
[----:B------:R-:W-:Y:S01]  /*5bb0*/  HADD2.F32 R59, -RZ, R61.H0_H0 ;  /* 0x2000003dff3b7230 */ /* 0x000fe20000004100 */
[-C--:B------:R-:W-:Y:S01]  /*5bc0*/  F2FP.F16.E5M2.UNPACK_B R71, R85.reuse ;  /* 0x00000055ff47723e */ /* 0x080fe200020004ff */
[----:B------:R-:W-:Y:S01]  /*5bd0*/  HADD2.F32 R68, -RZ, R67.H1_H1 ;  /* 0x30000043ff447230 */ /* 0x000fe20000004100 */
[----:B------:R-:W-:Y:S01]  /*5be0*/  F2FP.F16.E5M2.UNPACK_B R73, R85.H1 ;  /* 0x00000055ff49723e */ /* 0x000fe200030004ff */
[----:B------:R-:W-:Y:S01]  /*5bf0*/  HADD2.F32 R62, -RZ, R61.H1_H1 ;  /* 0x3000003dff3e7230 */ /* 0x000fe20000004100 */
[-C--:B------:R-:W-:Y:S01]  /*5c00*/  F2FP.F16.E5M2.UNPACK_B R75, R86.reuse ;  /* 0x00000056ff4b723e */ /* 0x080fe200020004ff */
[----:B------:R-:W-:Y:S01]  /*5c10*/  HADD2.F32 R61, -RZ, R63.H0_H0 ;  /* 0x2000003fff3d7230 */ /* 0x000fe20000004100 */
[----:B------:R-:W-:Y:S01]  /*5c20*/  F2FP.F16.E5M2.UNPACK_B R77, R86.H1 ;  /* 0x00000056ff4d723e */ /* 0x000fe200030004ff */
[----:B------:R-:W-:Y:S01]  /*5c30*/  HADD2.F32 R72, -RZ, R71.H1_H1 ;  /* 0x30000047ff487230 */ /* 0x000fe20000004100 */
[----:B------:R-:W-:Y:S01]  /*5c40*/  F2FP.F16.E5M2.UNPACK_B R79, R87.H1 ;  /* 0x00000057ff4f723e */ /* 0x000fe200030004ff */
[C---:B--2---:R-:W-:Y:S01]  /*5c50*/  FMUL R0, R47.reuse, R4 ;  /* 0x000000042f007220 */ /* 0x044fe20000400000 */
[C---:B-1----:R-:W-:Y:S01]  /*5c60*/  FMUL R2, R47.reuse, R5 ;  /* 0x000000052f027220 */ /* 0x042fe20000400000 */
[C---:B------:R-:W-:Y:S01]  /*5c70*/  FMUL R4, R47.reuse, R8 ;  /* 0x000000082f047220 */ /* 0x040fe20000400000 */
[----:B------:R-:W-:Y:S01]  /*5c80*/  FMUL R5, R47, R9 ;  /* 0x000000092f057220 */ /* 0x000fe20000400000 */
[C---:B------:R-:W-:Y:S01]  /*5c90*/  FFMA R0, R49.reuse, R50, R0 ;  /* 0x0000003231007223 */ /* 0x040fe20000000000 */
[----:B------:R-:W-:Y:S01]  /*5ca0*/  FFMA R2, R49, R51, R2 ;  /* 0x0000003331027223 */ /* 0x000fe20000000002 */
[C---:B------:R-:W-:Y:S01]  /*5cb0*/  FMUL R8, R47.reuse, R12 ;  /* 0x0000000c2f087220 */ /* 0x040fe20000400000 */
[C---:B------:R-:W-:Y:S01]  /*5cc0*/  FMUL R9, R47.reuse, R13 ;  /* 0x0000000d2f097220 */ /* 0x040fe20000400000 */
[C---:B------:R-:W-:Y:S01]  /*5cd0*/  FMUL R12, R47.reuse, R16 ;  /* 0x000000102f0c7220 */ /* 0x040fe20000400000 */
[C---:B------:R-:W-:Y:S01]  /*5ce0*/  FMUL R13, R47.reuse, R17 ;  /* 0x000000112f0d7220 */ /* 0x040fe20000400000 */
[C---:B------:R-:W-:Y:S01]  /*5cf0*/  FMUL R16, R47.reuse, R20 ;  /* 0x000000142f107220 */ /* 0x040fe20000400000 */
[C---:B------:R-:W-:Y:S01]  /*5d00*/  FMUL R17, R47.reuse, R21 ;  /* 0x000000152f117220 */ /* 0x040fe20000400000 */
[C---:B------:R-:W-:Y:S01]  /*5d10*/  FMUL R20, R47.reuse, R24 ;  /* 0x000000182f147220 */ /* 0x040fe20000400000 */
[C---:B------:R-:W-:Y:S01]  /*5d20*/  FMUL R21, R47.reuse, R25 ;  /* 0x000000192f157220 */ /* 0x040fe20000400000 */
[----:B------:R-:W-:Y:S02]  /*5d30*/  HADD2.F32 R76, -RZ, R75.H1_H1 ;  /* 0x3000004bff4c7230 */ /* 0x000fe40000004100 */
[C---:B------:R-:W-:Y:S01]  /*5d40*/  FMUL R24, R47.reuse, R28 ;  /* 0x0000001c2f187220 */ /* 0x040fe20000400000 */
[C---:B------:R-:W-:Y:S01]  /*5d50*/  FMUL R25, R47.reuse, R29 ;  /* 0x0000001d2f197220 */ /* 0x040fe20000400000 */
[C---:B------:R-:W-:Y:S01]  /*5d60*/  FMUL R28, R47.reuse, R32 ;  /* 0x000000202f1c7220 */ /* 0x040fe20000400000 */
[C---:B------:R-:W-:Y:S01]  /*5d70*/  FMUL R29, R47.reuse, R33 ;  /* 0x000000212f1d7220 */ /* 0x040fe20000400000 */
[C---:B------:R-:W-:Y:S01]  /*5d80*/  FMUL R3, R47.reuse, R6 ;  /* 0x000000062f037220 */ /* 0x040fe20000400000 */
[C---:B------:R-:W-:Y:S01]  /*5d90*/  FMUL R7, R47.reuse, R7 ;  /* 0x000000072f077220 */ /* 0x040fe20000400000 */
[C---:B------:R-:W-:Y:S01]  /*5da0*/  FMUL R6, R47.reuse, R10 ;  /* 0x0000000a2f067220 */ /* 0x040fe20000400000 */
[----:B------:R-:W-:Y:S01]  /*5db0*/  FMUL R11, R47, R11 ;  /* 0x0000000b2f0b7220 */ /* 0x000fe20000400000 */
[C---:B------:R-:W-:Y:S01]  /*5dc0*/  FFMA R3, R49.reuse, R52, R3 ;  /* 0x0000003431037223 */ /* 0x040fe20000000003 */
[C---:B------:R-:W-:Y:S01]  /*5dd0*/  FFMA R7, R49.reuse, R54, R7 ;  /* 0x0000003631077223 */ /* 0x040fe20000000007 */
[C---:B------:R-:W-:Y:S01]  /*5de0*/  FFMA R4, R49.reuse, R53, R4 ;  /* 0x0000003531047223 */ /* 0x040fe20000000004 */
[----:B------:R-:W-:Y:S01]  /*5df0*/  F2FP.F16.E5M2.UNPACK_B R50, R87 ;  /* 0x00000057ff32723e */ /* 0x000fe200020004ff */
[C---:B------:R-:W-:Y:S01]  /*5e00*/  FFMA R5, R49.reuse, R56, R5 ;  /* 0x0000003831057223 */ /* 0x040fe20000000005 */
[----:B------:R-:W-:Y:S01]  /*5e10*/  FFMA R6, R49, R55, R6 ;  /* 0x0000003731067223 */ /* 0x000fe20000000006 */
[----:B------:R-:W-:Y:S01]  /*5e20*/  F2FP.SATFINITE.E5M2.F32.PACK_AB_MERGE_C R117, R7, R3, RZ ;  /* 0x000000030775723e */ /* 0x000fe200048060ff */
[C---:B------:R-:W-:Y:S01]  /*5e30*/  FFMA R11, R49.reuse, R58, R11 ;  /* 0x0000003a310b7223 */ /* 0x040fe2000000000b */
[C---:B------:R-:W-:Y:S01]  /*5e40*/  FFMA R8, R49.reuse, R57, R8 ;  /* 0x0000003931087223 */ /* 0x040fe20000000008 */
[----:B------:R-:W-:Y:S01]  /*5e50*/  ISETP.NE.AND P0, PT, R110, RZ, PT ;  /* 0x000000ff6e00720c */ /* 0x000fe20003f05270 */
[----:B------:R-:W-:Y:S01]  /*5e60*/  FFMA R9, R49, R60, R9 ;  /* 0x0000003c31097223 */ /* 0x000fe20000000009 */
[----:B------:R-:W-:Y:S01]  /*5e70*/  F2FP.SATFINITE.E5M2.F32.PACK_AB_MERGE_C R116, R2, R0, R117 ;  /* 0x000000000274723e */ /* 0x000fe20004806075 */
[--C-:B------:R-:W-:Y:S01]  /*5e80*/  HADD2.F32 R51, -RZ, R50.reuse.H0_H0 ;  /* 0x20000032ff337230 */ /* 0x100fe20000004100 */
[----:B------:R-:W-:Y:S01]  /*5e90*/  F2FP.SATFINITE.E5M2.F32.PACK_AB_MERGE_C R117, R11, R6, RZ ;  /* 0x000000060b75723e */ /* 0x000fe200048060ff */
[----:B------:R-:W-:Y:S02]  /*5ea0*/  HADD2.F32 R50, -RZ, R50.H1_H1 ;  /* 0x30000032ff327230 */ /* 0x000fe40000004100 */
[C---:B------:R-:W-:Y:S01]  /*5eb0*/  FMUL R10, R47.reuse, R14 ;  /* 0x0000000e2f0a7220 */ /* 0x040fe20000400000 */
[----:B------:R-:W-:Y:S01]  /*5ec0*/  FMUL R15, R47, R15 ;  /* 0x0000000f2f0f7220 */ /* 0x000fe20000400000 */
[--C-:B------:R-:W-:Y:S01]  /*5ed0*/  HADD2.F32 R63, -RZ, R65.reuse.H0_H0 ;  /* 0x20000041ff3f7230 */ /* 0x100fe20000004100 */
[----:B------:R-:W-:Y:S01]  /*5ee0*/  F2FP.SATFINITE.E5M2.F32.PACK_AB_MERGE_C R117, R5, R4, R117 ;  /* 0x000000040575723e */ /* 0x000fe20004806075 */
[C---:B------:R-:W-:Y:S01]  /*5ef0*/  FFMA R10, R49.reuse, R59, R10 ;  /* 0x0000003b310a7223 */ /* 0x040fe2000000000a */
[C---:B------:R-:W-:Y:S01]  /*5f00*/  FFMA R15, R49.reuse, R62, R15 ;  /* 0x0000003e310f7223 */ /* 0x040fe2000000000f */
[C---:B------:R-:W-:Y:S01]  /*5f10*/  FFMA R12, R49.reuse, R61, R12 ;  /* 0x0000003d310c7223 */ /* 0x040fe2000000000c */
[----:B------:R-:W-:Y:S01]  /*5f20*/  FFMA R13, R49, R64, R13 ;  /* 0x00000040310d7223 */ /* 0x000fe2000000000d */
[----:B------:R-:W-:Y:S02]  /*5f30*/  HADD2.F32 R66, -RZ, R65.H1_H1 ;  /* 0x30000041ff427230 */ /* 0x000fe40000004100 */
[C---:B------:R-:W-:Y:S01]  /*5f40*/  FMUL R14, R47.reuse, R18 ;  /* 0x000000122f0e7220 */ /* 0x040fe20000400000 */
[----:B------:R-:W-:Y:S02]  /*5f50*/  HADD2.F32 R65, -RZ, R67.H0_H0 ;  /* 0x20000043ff417230 */ /* 0x000fe40000004100 */
[----:B------:R-:W-:Y:S01]  /*5f60*/  FMUL R19, R47, R19 ;  /* 0x000000132f137220 */ /* 0x000fe20000400000 */
[--C-:B------:R-:W-:Y:S02]  /*5f70*/  HADD2.F32 R67, -RZ, R69.reuse.H0_H0 ;  /* 0x20000045ff437230 */ /* 0x100fe40000004100 */
[----:B------:R-:W-:Y:S01]  /*5f80*/  FFMA R14, R49, R63, R14 ;  /* 0x0000003f310e7223 */ /* 0x000fe2000000000e */
[----:B------:R-:W-:Y:S02]  /*5f90*/  HADD2.F32 R70, -RZ, R69.H1_H1 ;  /* 0x30000045ff467230 */ /* 0x000fe40000004100 */
[----:B------:R-:W-:Y:S01]  /*5fa0*/  FMUL R18, R47, R22 ;  /* 0x000000162f127220 */ /* 0x000fe20000400000 */
[----:B------:R-:W-:Y:S02]  /*5fb0*/  HADD2.F32 R69, -RZ, R71.H0_H0 ;  /* 0x20000047ff457230 */ /* 0x000fe40000004100 */
[----:B------:R-:W-:Y:S01]  /*5fc0*/  FFMA R19, R49, R66, R19 ;  /* 0x0000004231137223 */ /* 0x000fe20000000013 */
[----:B------:R-:W-:Y:S01]  /*5fd0*/  FMUL R23, R47, R23 ;  /* 0x000000172f177220 */ /* 0x000fe20000400000 */
[C---:B------:R-:W-:Y:S01]  /*5fe0*/  FFMA R16, R49.reuse, R65, R16 ;  /* 0x0000004131107223 */ /* 0x040fe20000000010 */
[C---:B------:R-:W-:Y:S01]  /*5ff0*/  FFMA R17, R49.reuse, R68, R17 ;  /* 0x0000004431117223 */ /* 0x040fe20000000011 */
        /* <DEDUP_REMOVED lines=23> */
[----:B------:R-:W-:Y:S01]  /*6170*/  F2FP.SATFINITE.E5M2.F32.PACK_AB_MERGE_C R118, R15, R10, RZ ;  /* 0x0000000a0f76723e */ /* 0x000fe200048060ff */
[----:B------:R-:W-:Y:S01]  /*6180*/  FFMA R28, R49, R51, R28 ;  /* 0x00000033311c7223 */ /* 0x000fe2000000001c */
[----:B------:R-:W-:Y:S01]  /*6190*/  F2FP.SATFINITE.E5M2.F32.PACK_AB_MERGE_C R119, R19, R14, RZ ;  /* 0x0000000e1377723e */ /* 0x000fe200048060ff */
[C---:B------:R-:W-:Y:S01]  /*61a0*/  FFMA R29, R49.reuse, R50, R29 ;  /* 0x00000032311d7223 */ /* 0x040fe2000000001d */
[C---:B------:R-:W-:Y:S01]  /*61b0*/  FFMA R30, R49.reuse, R77, R30 ;  /* 0x0000004d311e7223 */ /* 0x040fe2000000001e */
[----:B------:R-:W-:Y:S01]  /*61c0*/  FFMA R35, R49, R52, R35 ;  /* 0x0000003431237223 */ /* 0x000fe20000000023 */
[----:B------:R-:W-:Y:S02]  /*61d0*/  F2FP.SATFINITE.E5M2.F32.PACK_AB_MERGE_C R118, R9, R8, R118 ;  /* 0x000000080976723e */ /* 0x000fe40004806076 */
[----:B------:R-:W-:Y:S02]  /*61e0*/  F2FP.SATFINITE.E5M2.F32.PACK_AB_MERGE_C R119, R13, R12, R119 ;  /* 0x0000000c0d77723e */ /* 0x000fe40004806077 */
[----:B------:R-:W-:Y:S02]  /*61f0*/  F2FP.SATFINITE.E5M2.F32.PACK_AB_MERGE_C R120, R23, R18, RZ ;  /* 0x000000121778723e */ /* 0x000fe400048060ff */
[----:B------:R-:W-:Y:S01]  /*6200*/  F2FP.SATFINITE.E5M2.F32.PACK_AB_MERGE_C R121, R27, R22, RZ ;  /* 0x000000161b79723e */ /* 0x000fe200048060ff */
[----:B------:R1:W-:Y:S01]  /*6210*/  STS.128 [R100+UR49+0x2200], R116 ;  /* 0x0022007464007988 */ /* 0x0003e20008000c31 */
[----:B------:R-:W-:Y:S02]  /*6220*/  F2FP.SATFINITE.E5M2.F32.PACK_AB_MERGE_C R122, R31, R26, RZ ;  /* 0x0000001a1f7a723e */ /* 0x000fe400048060ff */
[----:B------:R-:W-:Y:S02]  /*6230*/  F2FP.SATFINITE.E5M2.F32.PACK_AB_MERGE_C R123, R35, R30, RZ ;  /* 0x0000001e237b723e */ /* 0x000fe400048060ff */
[----:B------:R-:W-:Y:S02]  /*6240*/  F2FP.SATFINITE.E5M2.F32.PACK_AB_MERGE_C R120, R17, R16, R120 ;  /* 0x000000101178723e */ /* 0x000fe40004806078 */
[----:B------:R-:W-:Y:S02]  /*6250*/  F2FP.SATFINITE.E5M2.F32.PACK_AB_MERGE_C R121, R21, R20, R121 ;  /* 0x000000141579723e */ /* 0x000fe40004806079 */
[----:B------:R-:W-:Y:S02]  /*6260*/  F2FP.SATFINITE.E5M2.F32.PACK_AB_MERGE_C R122, R25, R24, R122 ;  /* 0x00000018197a723e */ /* 0x000fe4000480607a */
[----:B------:R-:W-:Y:S02]  /*6270*/  F2FP.SATFINITE.E5M2.F32.PACK_AB_MERGE_C R123, R29, R28, R123 ;  /* 0x0000001c1d7b723e */ /* 0x000fe4000480607b */
[----:B------:R-:W-:Y:S02]  /*6280*/  LEA R32, R105, UR49, 0x3 ;  /* 0x0000003169207c11 */ /* 0x000fe4000f8e18ff */
[----:B------:R-:W-:Y:S01]  /*6290*/  @P6 SHF.L.U32 R33, R104, 0x1f, RZ ;  /* 0x0000001f68216819 */ /* 0x000fe200000006ff */
[----:B------:R1:W-:Y:S01]  /*62a0*/  STS.128 [R114+0x2210], R120 ;  /* 0x0022107872007388 */ /* 0x0003e20000000c00 */
[----:B------:R-:W-:Y:S01]  /*62b0*/  @!PT LDS RZ, [RZ] ;  /* 0x00000000fffff984 */ /* 0x000fe20000000800 */
[----:B------:R-:W-:Y:S01]  /*62c0*/  @!PT LDS RZ, [RZ] ;  /* 0x00000000fffff984 */ /* 0x000fe20000000800 */
[----:B------:R-:W-:Y:S01]  /*62d0*/  @!PT LDS RZ, [RZ] ;  /* 0x00000000fffff984 */ /* 0x000fe20000000800 */
[----:B------:R-:W-:Y:S01]  /*62e0*/  @!PT LDS RZ, [RZ] ;  /* 0x00000000fffff984 */ /* 0x000fe20000000800 */
[----:B------:R2:W-:Y:S07]  /*62f0*/  MEMBAR.ALL.CTA ;  /* 0x0000000000007992 */ /* 0x0005ee0000008000 */
[----:B--2---:R-:W2:Y:S02]  /*6300*/  FENCE.VIEW.ASYNC.S ;  /* 0x00000000000073c6 */ /* 0x004ea40000000000 */
[----:B--2---:R-:W-:Y:S06]  /*6310*/  BAR.SYNC.DEFER_BLOCKING 0x1, 0x80 ;  /* 0x0042000000007b1d */ /* 0x004fec0000010000 */
[----:B------:R-:W-:Y:S05]  /*6320*/  @P0 BRA `(.L_x_96) ;  /* 0x0000000000280947 */ /* 0x000fea0003800000 */
[----:B------:R-:W-:Y:S02]  /*6330*/  UIADD3 UR4, UPT, UPT, UR49, 0x2200, URZ ;  /* 0x0000220031047890 */ /* 0x000fe4000fffe0ff */
[----:B------:R-:W-:Y:S01]  /*6340*/  UIADD3 UR6, UP0, UPT, UR52, 0x680, URZ ;  /* 0x0000068034067890 */ /* 0x000fe2000ff1e0ff */
[----:B------:R-:W-:Y:S03]  /*6350*/  UMOV UR43, UR36 ;  /* 0x00000024002b7c82 */ /* 0x000fe60008000000 */
[----:B------:R-:W-:Y:S01]  /*6360*/  MOV R109, UR4 ;  /* 0x00000004006d7c02 */ /* 0x000fe20008000f00 */
[----:B------:R-:W-:Y:S03]  /*6370*/  UIADD3.X UR7, UPT, UPT, URZ, UR53, URZ, UP0, !UPT ;  /* 0x00000035ff077290 */ /* 0x000fe600087fe4ff */
[----:B------:R-:W-:Y:S11]  /*6380*/  R2UR UR40, R109 ;  /* 0x000000006d2872ca */ /* 0x000ff600000e0000 */
[----:B------:R-:W-:Y:S02]  /*6390*/  @!UPT UIADD3 URZ, UPT, UPT, URZ, URZ, URZ ;  /* 0x000000fffffff290 */ /* 0x000fe4000fffe0ff */
[----:B------:R2:W-:Y:S01]  /*63a0*/  UTMASTG.3D [UR40], [UR6] ;  /* 0x00000028060073b5 */ /* 0x0005e20008010000 */
[----:B------:R0:W-:Y:S01]  /*63b0*/  UTMACMDFLUSH ;  /* 0x00000000000079b7 */ /* 0x0001e20000000000 */
[----:B--2---:R-:W-:Y:S04]  /*63c0*/  DEPBAR.LE SB0, 0x1 ;  /* 0x000080400000791a */ /* 0x004fe80000000000 */
.L_x_96:
[----:B------:R-:W-:Y:S05]  /*63d0*/  BSYNC.RECONVERGENT B0 ;  /* 0x0000000000007941 */ /* 0x000fea0003800200 */
.L_x_95:
[----:B------:R-:W-:Y:S06]  /*63e0*/  BAR.SYNC.DEFER_BLOCKING 0x1, 0x80 ;  /* 0x0042000000007b1d */ /* 0x000fec0000010000 */
[----:B------:R-:W2:Y:S01]  /*63f0*/  @P6 SYNCS.PHASECHK.TRANS64.TRYWAIT P0, [R32+URZ+0x50], R33 ;  /* 0x00005021200065a7 */ /* 0x000ea200080011ff */
[----:B------:R-:W-:Y:S01]  /*6400*/  BSSY B1, `(.L_x_97) ;  /* 0x0000020000017945 */ /* 0x000fe20003800000 */
[----:B--2---:R-:W-:Y:S03]  /*6410*/  @P6 SEL R115, RZ, 0x1, !P0 ;  /* 0x00000001ff736807 */ /* 0x004fe60004000000 */
[----:B------:R-:W-:Y:S05]  /*6420*/  @!P6 BRA `(.L_x_98) ;  /* 0x000000000074e947 */ /* 0x000fea0003800000 */
[----:B------:R-:W-:Y:S01]  /*6430*/  ISETP.NE.AND P1, PT, R124, RZ, PT ;  /* 0x000000ff7c00720c */ /* 0x000fe20003f25270 */
[----:B------:R-:W-:Y:S01]  /*6440*/  BSSY B0, `(.L_x_99) ;  /* 0x0000009000007945 */ /* 0x000fe20003800000 */
[----:B------:R-:W-:Y:S11]  /*6450*/  ISETP.NE.AND P0, PT, R115, RZ, PT ;  /* 0x000000ff7300720c */ /* 0x000ff60003f05270 */
[----:B------:R-:W-:Y:S05]  /*6460*/  @P1 IMAD R0, R105, 0x1000, R100 ;  /* 0x0000100069001824 */ /* 0x000fea00078e0264 */
[----:B------:R-:W-:Y:S05]  /*6470*/  @P1 IADD3 R2, PT, PT, R0, UR49, RZ ;  /* 0x0000003100021c10 */ /* 0x000fea000fffe0ff */
[----:B------:R-:W-:Y:S01]  /*6480*/  @P1 IMAD.IADD R2, R2, 0x1, R125 ;  /* 0x0000000102021824 */ /* 0x000fe200078e027d */
[----:B------:R-:W-:Y:S06]  /*6490*/  @P0 BRA `(.L_x_100) ;  /* 0x00000000000c0947 */ /* 0x000fec0003800000 */
[----:B------:R-:W-:Y:S04]  /*64a0*/  SHF.L.U32 R3, R104, 0x1f, RZ ;  /* 0x0000001f68037819 */ /* 0x000fe800000006ff */
[----:B------:R-:W2:Y:S02]  /*64b0*/  SYNCS.PHASECHK.TRANS64.TRYWAIT P0, [R32+URZ+0x50], R3 ;  /* 0x00005003200075a7 */ /* 0x000ea400080011ff */
[----:B--2---:R-:W-:Y:S05]  /*64c0*/  @!P0 BRA `(.L_x_101) ;  /* 0x0000001400c48947 */ /* 0x004fea0003800000 */
.L_x_100:
[----:B------:R-:W-:Y:S05]  /*64d0*/  BSYNC B0 ;  /* 0x0000000000007941 */ /* 0x000fea0003800000 */
.L_x_99:
[----:B------:R-:W-:Y:S01]  /*64e0*/  ISETP.NE.AND P0, PT, R124, RZ, PT ;  /* 0x000000ff7c00720c */ /* 0x000fe20003f05270 */
[----:B--2---:R-:W-:Y:S02]  /*64f0*/  VIADD R32, R32, 0x60 ;  /* 0x0000006020207836 */ /* 0x004fe40000000000 */
[----:B------:R-:W-:Y:S02]  /*6500*/  IMAD.U32 R3, RZ, RZ, UR37 ;  /* 0x00000025ff037e24 */ /* 0x000fe4000f8e00ff */
[----:B------:R-:W-:Y:S03]  /*6510*/  VIADD R105, R105, 0x1 ;  /* 0x0000000169697836 */ /* 0x000fe60000000000 */
[----:B------:R-:W-:Y:S05]  /*6520*/  PRMT R3, R3, 0x654, R32 ;  /* 0x0000065403037816 */ /* 0x000fea0000000020 */
[----:B------:R2:W3:Y:S04]  /*6530*/  @P0 LDS.128 R80, [R0+UR49+0x200] ;  /* 0x0002003100500984 */ /* 0x0004e80008000c00 */
[----:B------:R2:W4:Y:S01]  /*6540*/  @P0 LDS.128 R84, [R2+0x210] ;  /* 0x0002100002540984 */ /* 0x0005220000000c00 */
[C---:B------:R-:W-:Y:S01]  /*6550*/  ISETP.NE.AND P0, PT, R105.reuse, 0x2, PT ;  /* 0x000000026900780c */ /* 0x040fe20003f05270 */
[----:B------:R-:W-:Y:S01]  /*6560*/  @!PT LDS RZ, [RZ] ;  /* 0x00000000fffff984 */ /* 0x000fe20000000800 */
[----:B------:R-:W-:Y:S01]  /*6570*/  @!PT LDS RZ, [RZ] ;  /* 0x00000000fffff984 */ /* 0x000fe20000000800 */
[----:B------:R-:W-:Y:S01]  /*6580*/  @!PT LDS RZ, [RZ] ;  /* 0x00000000fffff984 */ /* 0x000fe20000000800 */
[----:B------:R-:W-:Y:S01]  /*6590*/  @!PT LDS RZ, [RZ] ;  /* 0x00000000fffff984 */ /* 0x000fe20000000800 */
[----:B------:R5:W-:Y:S06]  /*65a0*/  MEMBAR.ALL.CTA ;  /* 0x0000000000007992 */ /* 0x000bec0000008000 */
[----:B-----5:R-:W5:Y:S01]  /*65b0*/  FENCE.VIEW.ASYNC.S ;  /* 0x00000000000073c6 */ /* 0x020f620000000000 */
[----:B------:R-:W-:Y:S01]  /*65c0*/  SEL R105, R105, RZ, P0 ;  /* 0x000000ff69697207 */ /* 0x000fe20000000000 */
[----:B-----5:R5:W-:Y:S02]  /*65d0*/  SYNCS.ARRIVE.TRANS64.RED.A1T0 RZ, [R3+URZ], RZ ;  /* 0x000000ff03ff79a7 */ /* 0x020be400081004ff */
[----:B-----5:R-:W-:Y:S04]  /*65e0*/  SEL R3, RZ, 0x1, P0 ;  /* 0x00000001ff037807 */ /* 0x020fe80000000000 */
[----:B--23--:R-:W-:Y:S02]  /*65f0*/  LOP3.LUT R104, R104, R3, RZ, 0x3c, !PT ;  /* 0x0000000368687212 */ /* 0x00cfe400078e3cff */
.L_x_98:
[----:B------:R-:W-:Y:S05]  /*6600*/  BSYNC B1 ;  /* 0x0000000000017941 */ /* 0x000fea0003800000 */
.L_x_97:
[----:B------:R-:W-:Y:S05]  /*6610*/  VIADD R0, R48, 0x40 ;  /* 0x0000004030007836 */ /* 0x000fea0000000000 */
[----:B------:R-:W-:Y:S04]  /*6620*/  SHF.R.U32.HI R0, RZ, 0x15, R0 ;  /* 0x00000015ff007819 */ /* 0x000fe80000011600 */
[----:B------:R-:W-:Y:S11]  /*6630*/  LOP3.LUT P0, RZ, R0, 0x3, R101, 0x48, !PT ;  /* 0x0000000300ff7812 */ /* 0x000ff60007804865 */
[----:B------:R-:W-:Y:S02]  /*6640*/  @!UPT UIADD3 URZ, UPT, UPT, URZ, URZ, URZ ;  /* 0x000000fffffff290 */ /* 0x000fe4000fffe0ff */
[----:B------:R-:W-:Y:S05]  /*6650*/  @!P0 BRA `(.L_x_102) ;  /* 0x0000000000408947 */ /* 0x000fea0003800000 */
[----:B------:R-:W2:Y:S01]  /*6660*/  LDCU.64 UR8, c[0x4][0x70] ;  /* 0x01000e00ff0877ac */ /* 0x000ea20008000a00 */
[----:B------:R-:W-:Y:S01]  /*6670*/  MOV R3, 0x0 ;  /* 0x0000000000037802 */ /* 0x000fe20000000f00 */
[----:B------:R-:W-:Y:S02]  /*6680*/  HFMA2 R12, -RZ, RZ, 0, 5.9604644775390625e-08 ;  /* 0x00000001ff0c7431 */ /* 0x000fe400000001ff */
[----:B------:R-:W-:Y:S02]  /*6690*/  IMAD.MOV.U32 R8, RZ, RZ, 0x192 ;  /* 0x00000192ff087424 */ /* 0x000fe400078e00ff */
[----:B------:R-:W-:Y:S01]  /*66a0*/  IMAD.MOV.U32 R13, RZ, RZ, RZ ;  /* 0x000000ffff0d7224 */ /* 0x000fe200078e00ff */
[----:B------:R-:W3:Y:S01]  /*66b0*/  LDCU.64 UR6, c[0x4][0x78] ;  /* 0x01000f00ff0677ac */ /* 0x000ee20008000a00 */
[----:B------:R-:W1:Y:S01]  /*66c0*/  LDC.64 R2, c[0x4][R3] ;  /* 0x0100000003027b82 */ /* 0x000e620000000a00 */
[----:B------:R-:W5:Y:S01]  /*66d0*/  LDCU.64 UR4, c[0x4][0x10] ;  /* 0x01000200ff0477ac */ /* 0x000f620008000a00 */
[----:B--2---:R-:W-:Y:S01]  /*66e0*/  MOV R5, UR9 ;  /* 0x0000000900057c02 */ /* 0x004fe20008000f00 */
[----:B------:R-:W-:Y:S01]  /*66f0*/  IMAD.U32 R4, RZ, RZ, UR8 ;  /* 0x00000008ff047e24 */ /* 0x000fe2000f8e00ff */
[----:B---3--:R-:W-:Y:S01]  /*6700*/  MOV R7, UR7 ;  /* 0x0000000700077c02 */ /* 0x008fe20008000f00 */
[----:B------:R-:W-:Y:S01]  /*6710*/  IMAD.U32 R6, RZ, RZ, UR6 ;  /* 0x00000006ff067e24 */ /* 0x000fe2000f8e00ff */
[----:B-----5:R-:W-:Y:S01]  /*6720*/  MOV R11, UR5 ;  /* 0x00000005000b7c02 */ /* 0x020fe20008000f00 */
[----:B------:R-:W-:Y:S02]  /*6730*/  IMAD.U32 R10, RZ, RZ, UR4 ;  /* 0x00000004ff0a7e24 */ /* 0x000fe4000f8e00ff */
[----:B------:R-:W-:Y:S07]  /*6740*/  LEPC R20, `(.L_x_102) ;  /* 0x000000001014794e */ /* 0x000fee0000000000 */
[----:B-1--4-:R-:W-:Y:S05]  /*6750*/  CALL.ABS.NOINC R2 ;  /* 0x0000000002007343 */ /* 0x012fea0003c00000 */
.L_x_102:
[----:B------:R-:W-:Y:S01]  /*6760*/  ISETP.NE.AND P0, PT, R110, RZ, PT ;  /* 0x000000ff6e00720c */ /* 0x000fe20003f05270 */
[----:B------:R-:W-:Y:S05]  /*6770*/  WARPSYNC.ALL ;  /* 0x0000000000007948 */ /* 0x000fea0003800000 */
[----:B------:R-:W-:Y:S01]  /*6780*/  R2UR UR4, R48 ;  /* 0x00000000300472ca */ /* 0x000fe200000e0000 */
[----:B------:R-:W-:Y:S01]  /*6790*/  BSSY.RECONVERGENT B0, `(.L_x_103) ;  /* 0x000009c000007945 */ /* 0x000fe20003800200 */
[-C--:B------:R-:W-:Y:S02]  /*67a0*/  F2FP.F16.E5M2.UNPACK_B R51, R80.reuse ;  /* 0x00000050ff33723e */ /* 0x080fe400020004ff */
[----:B------:R-:W-:Y:S02]  /*67b0*/  F2FP.F16.E5M2.UNPACK_B R80, R80.H1 ;  /* 0x00000050ff50723e */ /* 0x000fe400030004ff */
[-C--:B------:R-:W-:Y:S01]  /*67c0*/  F2FP.F16.E5M2.UNPACK_B R55, R81.reuse ;  /* 0x00000051ff37723e */ /* 0x080fe200020004ff */
[--C-:B------:R-:W-:Y:S01]  /*67d0*/  HADD2.F32 R50, -RZ, R51.reuse.H0_H0 ;  /* 0x20000033ff327230 */ /* 0x100fe20000004100 */
[----:B------:R-:W-:Y:S01]  /*67e0*/  F2FP.F16.E5M2.UNPACK_B R81, R81.H1 ;  /* 0x00000051ff51723e */ /* 0x000fe200030004ff */
[----:B------:R-:W-:Y:S01]  /*67f0*/  HADD2.F32 R52, -RZ, R51.H1_H1 ;  /* 0x30000033ff347230 */ /* 0x000fe20000004100 */
[-C--:B------:R-:W-:Y:S01]  /*6800*/  F2FP.F16.E5M2.UNPACK_B R59, R82.reuse ;  /* 0x00000052ff3b723e */ /* 0x080fe200020004ff */
[--C-:B------:R-:W-:Y:S01]  /*6810*/  HADD2.F32 R51, -RZ, R80.reuse.H0_H0 ;  /* 0x20000050ff337230 */ /* 0x100fe20000004100 */
[----:B------:R-:W-:Y:S01]  /*6820*/  F2FP.F16.E5M2.UNPACK_B R82, R82.H1 ;  /* 0x00000052ff52723e */ /* 0x000fe200030004ff */
[----:B------:R-:W-:Y:S01]  /*6830*/  LDTM.16dp32bit_t0_t15.x32 R4, tmem[UR4+0x40] ;  /* 0x00004004000479ee */ /* 0x000fe20008a80000 */
[----:B------:R-:W2:Y:S01]  /*6840*/  LDTM.16dp32bit_t16_t31.x32 R4, tmem[UR4+0x60] ;  /* 0x00006004000479ee */ /* 0x000ea20008aa0000 */
[----:B------:R-:W-:Y:S01]  /*6850*/  NOP ;  /* 0x0000000000007918 */ /* 0x000fe20000000000 */
[--C-:B------:R-:W-:Y:S01]  /*6860*/  HADD2.F32 R53, -RZ, R55.reuse.H0_H0 ;  /* 0x20000037ff357230 */ /* 0x100fe20000004100 */
[----:B------:R-:W-:Y:S01]  /*6870*/  R2UR UR5, R113 ;  /* 0x00000000710572ca */ /* 0x000fe200000e0000 */
[----:B------:R-:W-:Y:S01]  /*6880*/  HADD2.F32 R56, -RZ, R55.H1_H1 ;  /* 0x30000037ff387230 */ /* 0x000fe20000004100 */
[----:B------:R-:W-:Y:S01]  /*6890*/  F2FP.F16.E5M2.UNPACK_B R63, R83 ;  /* 0x00000053ff3f723e */ /* 0x000fe200020004ff */
[--C-:B------:R-:W-:Y:S01]  /*68a0*/  HADD2.F32 R57, -RZ, R59.reuse.H0_H0 ;  /* 0x2000003bff397230 */ /* 0x100fe20000004100 */
[----:B----4-:R-:W-:Y:S01]  /*68b0*/  F2FP.F16.E5M2.UNPACK_B R67, R84 ;  /* 0x00000054ff43723e */ /* 0x010fe200020004ff */
[----:B------:R-:W-:Y:S01]  /*68c0*/  HADD2.F32 R60, -RZ, R59.H1_H1 ;  /* 0x3000003bff3c7230 */ /* 0x000fe20000004100 */
[----:B------:R-:W-:Y:S01]  /*68d0*/  F2FP.F16.E5M2.UNPACK_B R71, R85 ;  /* 0x00000055ff47723e */ /* 0x000fe200020004ff */
[--C-:B------:R-:W-:Y:S01]  /*68e0*/  HADD2.F32 R61, -RZ, R63.reuse.H0_H0 ;  /* 0x2000003fff3d7230 */ /* 0x100fe20000004100 */
[----:B------:R-:W-:Y:S01]  /*68f0*/  F2FP.F16.E5M2.UNPACK_B R75, R86 ;  /* 0x00000056ff4b723e */ /* 0x000fe200020004ff */
[----:B------:R-:W-:Y:S01]  /*6900*/  HADD2.F32 R64, -RZ, R63.H1_H1 ;  /* 0x3000003fff407230 */ /* 0x000fe20000004100 */
[----:B------:R-:W-:Y:S01]  /*6910*/  F2FP.F16.E5M2.UNPACK_B R77, R87 ;  /* 0x00000057ff4d723e */ /* 0x000fe200020004ff */
[--C-:B------:R-:W-:Y:S01]  /*6920*/  HADD2.F32 R65, -RZ, R67.reuse.H0_H0 ;  /* 0x20000043ff417230 */ /* 0x100fe20000004100 */
[----:B------:R-:W-:Y:S01]  /*6930*/  F2FP.F16.E5M2.UNPACK_B R83, R83.H1 ;  /* 0x00000053ff53723e */ /* 0x000fe200030004ff */
[----:B------:R-:W-:Y:S01]  /*6940*/  UIADD3 UR5, UPT, UPT, UR5, 0xc0, URZ ;  /* 0x000000c005057890 */ /* 0x000fe2000fffe0ff */
[----:B------:R-:W-:Y:S01]  /*6950*/  HADD2.F32 R67, -RZ, R67.H1_H1 ;  /* 0x30000043ff437230 */ /* 0x000fe20000004100 */
[----:B------:R-:W-:Y:S01]  /*6960*/  F2FP.F16.E5M2.UNPACK_B R84, R84.H1 ;  /* 0x00000054ff54723e */ /* 0x000fe200030004ff */
[--C-:B------:R-:W-:Y:S01]  /*6970*/  HADD2.F32 R69, -RZ, R71.reuse.H0_H0 ;  /* 0x20000047ff457230 */ /* 0x100fe20000004100 */
[----:B------:R-:W-:Y:S01]  /*6980*/  UPRMT UR5, UR37, 0x654, UR5 ;  /* 0x0000065425057896 */ /* 0x000fe20008000005 */
[----:B------:R-:W-:Y:S01]  /*6990*/  HADD2.F32 R72, -RZ, R71.H1_H1 ;  /* 0x30000047ff487230 */ /* 0x000fe20000004100 */
[----:B------:R-:W-:Y:S01]  /*69a0*/  F2FP.F16.E5M2.UNPACK_B R85, R85.H1 ;  /* 0x00000055ff55723e */ /* 0x000fe200030004ff */
[--C-:B------:R-:W-:Y:S02]  /*69b0*/  HADD2.F32 R73, -RZ, R75.reuse.H0_H0 ;  /* 0x2000004bff497230 */ /* 0x100fe40000004100 */
[C---:B--2---:R-:W-:Y:S01]  /*69c0*/  FMUL R4, R47.reuse, R4 ;  /* 0x000000042f047220 */ /* 0x044fe20000400000 */
[C---:B------:R-:W-:Y:S01]  /*69d0*/  FMUL R5, R47.reuse, R5 ;  /* 0x000000052f057220 */ /* 0x040fe20000400000 */
[C---:B------:R-:W-:Y:S01]  /*69e0*/  FMUL R8, R47.reuse, R8 ;  /* 0x000000082f087220 */ /* 0x040fe20000400000 */
[----:B------:R-:W-:Y:S01]  /*69f0*/  FMUL R9, R47, R9 ;  /* 0x000000092f097220 */ /* 0x000fe20000400000 */
[C---:B------:R-:W-:Y:S01]  /*6a00*/  FFMA R4, R49.reuse, R50, R4 ;  /* 0x0000003231047223 */ /* 0x040fe20000000004 */
[----:B------:R-:W-:Y:S01]  /*6a10*/  SYNCS.ARRIVE.TRANS64.RED.A1T0 RZ, [UR5], RZ ;  /* 0x000000ffffff79a7 */ /* 0x000fe20008100405 */
        /* <DEDUP_REMOVED lines=18> */
[--C-:B------:R-:W-:Y:S02]  /*6b40*/  HADD2.F32 R55, -RZ, R81.reuse.H0_H0 ;  /* 0x20000051ff377230 */ /* 0x100fe40000004100 */
[----:B------:R-:W-:Y:S01]  /*6b50*/  FMUL R10, R47, R10 ;  /* 0x0000000a2f0a7220 */ /* 0x000fe20000400000 */
[C---:B------:R-:W-:Y:S01]  /*6b60*/  FFMA R6, R49.reuse, R51, R6 ;  /* 0x0000003331067223 */ /* 0x040fe20000000006 */
[----:B------:R-:W-:Y:S02]  /*6b70*/  HADD2.F32 R58, -RZ, R81.H1_H1 ;  /* 0x30000051ff3a7230 */ /* 0x000fe40000004100 */
[C---:B------:R-:W-:Y:S01]  /*6b80*/  FFMA R7, R49.reuse, R54, R7 ;  /* 0x0000003631077223 */ /* 0x040fe20000000007 */
[C---:B------:R-:W-:Y:S01]  /*6b90*/  FFMA R8, R49.reuse, R53, R8 ;  /* 0x0000003531087223 */ /* 0x040fe20000000008 */
[C---:B------:R-:W-:Y:S01]  /*6ba0*/  FFMA R9, R49.reuse, R56, R9 ;  /* 0x0000003831097223 */ /* 0x040fe20000000009 */
[----:B------:R-:W-:Y:S01]  /*6bb0*/  FFMA R10, R49, R55, R10 ;  /* 0x00000037310a7223 */ /* 0x000fe2000000000a */
[----:B------:R-:W-:Y:S01]  /*6bc0*/  HADD2.F32 R51, -RZ, R77.H0_H0 ;  /* 0x2000004dff337230 */ /* 0x000fe20000004100 */
[----:B-1----:R-:W-:Y:S01]  /*6bd0*/  F2FP.SATFINITE.E5M2.F32.PACK_AB_MERGE_C R116, R7, R6, RZ ;  /* 0x000000060774723e */ /* 0x002fe200048060ff */
[C---:B------:R-:W-:Y:S01]  /*6be0*/  FMUL R11, R47.reuse, R11 ;  /* 0x0000000b2f0b7220 */ /* 0x040fe20000400000 */
[--C-:B------:R-:W-:Y:S02]  /*6bf0*/  HADD2.F32 R59, -RZ, R82.reuse.H0_H0 ;  /* 0x20000052ff3b7230 */ /* 0x100fe40000004100 */
[----:B------:R-:W-:Y:S01]  /*6c00*/  FMUL R14, R47, R14 ;  /* 0x0000000e2f0e7220 */ /* 0x000fe20000400000 */
[----:B------:R-:W-:Y:S01]  /*6c10*/  HADD2.F32 R62, -RZ, R82.H1_H1 ;  /* 0x30000052ff3e7230 */ /* 0x000fe20000004100 */
[----:B------:R-:W-:Y:S01]  /*6c20*/  F2FP.SATFINITE.E5M2.F32.PACK_AB_MERGE_C R116, R5, R4, R116 ;  /* 0x000000040574723e */ /* 0x000fe20004806074 */
[C---:B------:R-:W-:Y:S01]  /*6c30*/  FFMA R11, R49.reuse, R58, R11 ;  /* 0x0000003a310b7223 */ /* 0x040fe2000000000b */
[C---:B------:R-:W-:Y:S01]  /*6c40*/  FFMA R12, R49.reuse, R57, R12 ;  /* 0x00000039310c7223 */ /* 0x040fe2000000000c */
[C---:B------:R-:W-:Y:S01]  /*6c50*/  FFMA R13, R49.reuse, R60, R13 ;  /* 0x0000003c310d7223 */ /* 0x040fe2000000000d */
[----:B------:R-:W-:Y:S01]  /*6c60*/  F2FP.F16.E5M2.UNPACK_B R86, R86.H1 ;  /* 0x00000056ff56723e */ /* 0x000fe200030004ff */
[----:B------:R-:W-:Y:S01]  /*6c70*/  FFMA R14, R49, R59, R14 ;  /* 0x0000003b310e7223 */ /* 0x000fe2000000000e */
[----:B------:R-:W-:Y:S01]  /*6c80*/  F2FP.SATFINITE.E5M2.F32.PACK_AB_MERGE_C R117, R11, R10, RZ ;  /* 0x0000000a0b75723e */ /* 0x000fe200048060ff */
[C---:B------:R-:W-:Y:S01]  /*6c90*/  FMUL R15, R47.reuse, R15 ;  /* 0x0000000f2f0f7220 */ /* 0x040fe20000400000 */
[--C-:B------:R-:W-:Y:S02]  /*6ca0*/  HADD2.F32 R63, -RZ, R83.reuse.H0_H0 ;  /* 0x20000053ff3f7230 */ /* 0x100fe40000004100 */
[----:B------:R-:W-:Y:S01]  /*6cb0*/  FMUL R18, R47, R18 ;  /* 0x000000122f127220 */ /* 0x000fe20000400000 */
[----:B------:R-:W-:Y:S01]  /*6cc0*/  HADD2.F32 R66, -RZ, R83.H1_H1 ;  /* 0x30000053ff427230 */ /* 0x000fe20000004100 */
[----:B------:R-:W-:Y:S01]  /*6cd0*/  F2FP.SATFINITE.E5M2.F32.PACK_AB_MERGE_C R117, R9, R8, R117 ;  /* 0x000000080975723e */ /* 0x000fe20004806075 */
[C---:B------:R-:W-:Y:S01]  /*6ce0*/  FFMA R15, R49.reuse, R62, R15 ;  /* 0x0000003e310f7223 */ /* 0x040fe2000000000f */
[C---:B------:R-:W-:Y:S01]  /*6cf0*/  FFMA R16, R49.reuse, R61, R16 ;  /* 0x0000003d31107223 */ /* 0x040fe20000000010 */
[----:B------:R-:W-:Y:S01]  /*6d00*/  FFMA R17, R49, R64, R17 ;  /* 0x0000004031117223 */ /* 0x000fe20000000011 */
[----:B------:R-:W-:Y:S01]  /*6d10*/  FMUL R19, R47, R19 ;  /* 0x000000132f137220 */ /* 0x000fe20000400000 */
        /* <DEDUP_REMOVED lines=15> */
[----:B------:R-:W-:Y:S01]  /*6e10*/  F2FP.F16.E5M2.UNPACK_B R87, R87.H1 ;  /* 0x00000057ff57723e */ /* 0x000fe200030004ff */
        /* <DEDUP_REMOVED lines=32> */
[----:B------:R-:W-:Y:S03]  /*7020*/  IADD3 R79, PT, PT, R44, 0x1, RZ ;  /* 0x000000012c4f7810 */ /* 0x000fe60007ffe0ff */
        /* <DEDUP_REMOVED lines=9> */
[----:B------:R-:W-:Y:S02]  /*70c0*/  UIADD3 UR8, UP0, UPT, UR52, 0x680, URZ ;  /* 0x0000068034087890 */ /* 0x000fe4000ff1e0ff */
[----:B------:R-:W-:Y:S02]  /*70d0*/  UIADD3 UR5, UPT, UPT, UR41, 0x40, URZ ;  /* 0x0000004029057890 */ /* 0x000fe4000fffe0ff */
[----:B------:R-:W-:Y:S02]  /*70e0*/  UIADD3 UR4, UPT, UPT, UR49, 0x3200, URZ ;  /* 0x0000320031047890 */ /* 0x000fe4000fffe0ff */
[----:B------:R-:W-:Y:S01]  /*70f0*/  UIADD3.X UR9, UPT, UPT, URZ, UR53, URZ, UP0, !UPT ;  /* 0x00000035ff097290 */ /* 0x000fe200087fe4ff */
[----:B------:R-:W-:Y:S01]  /*7100*/  UMOV UR6, UR42 ;  /* 0x0000002a00067c82 */ /* 0x000fe20008000000 */
[----:B------:R-:W-:Y:S07]  /*7110*/  UMOV UR7, UR36 ;  /* 0x0000002400077c82 */ /* 0x000fee0008000000 */
[----:B------:R2:W-:Y:S01]  /*7120*/  UTMASTG.3D [UR4], [UR8] ;  /* 0x00000004080073b5 */ /* 0x0005e20008010000 */
[----:B------:R0:W-:Y:S01]  /*7130*/  UTMACMDFLUSH ;  /* 0x00000000000079b7 */ /* 0x0001e20000000000 */
[----:B--2---:R-:W-:Y:S04]  /*7140*/  DEPBAR.LE SB0, 0x1 ;  /* 0x000080400000791a */ /* 0x004fe80000000000 */
.L_x_104:
[----:B------:R-:W-:Y:S05]  /*7150*/  BSYNC.RECONVERGENT B0 ;  /* 0x0000000000007941 */ /* 0x000fea0003800200 */
.L_x_103:
[----:B------:R-:W-:Y:S01]  /*7160*/  BAR.SYNC.DEFER_BLOCKING 0x1, 0x80 ;  /* 0x0042000000007b1d */ /* 0x000fe20000010000 */
[----:B------:R-:W-:Y:S01]  /*7170*/  ISETP.NE.AND P2, PT, R111, RZ, PT ;  /* 0x000000ff6f00720c */ /* 0x000fe20003f45270 */
[----:B------:R-:W-:Y:S01]  /*7180*/  IMAD.IADD R20, R43, 0x1, R94 ;  /* 0x000000012b147824 */ /* 0x000fe200078e025e */
[----:B------:R-:W-:Y:S01]  /*7190*/  ISETP.NE.AND P0, PT, R112, 0x2, PT ;  /* 0x000000027000780c */ /* 0x000fe20003f05270 */
[----:B------:R-:W-:Y:S01]  /*71a0*/  IMAD.IADD R21, R45, 0x1, R96 ;  /* 0x000000012d157824 */ /* 0x000fe200078e0260 */
[----:B------:R-:W-:Y:S02]  /*71b0*/  ISETP.NE.AND P1, PT, R79, 0x4, PT ;  /* 0x000000044f00780c */ /* 0x000fe40003f25270 */
[----:B------:R-:W-:Y:S02]  /*71c0*/  SEL R3, RZ, 0x1, P0 ;  /* 0x00000001ff037807 */ /* 0x000fe40000000000 */
[----:B------:R-:W-:Y:S02]  /*71d0*/  SEL R0, RZ, 0x1, P1 ;  /* 0x00000001ff007807 */ /* 0x000fe40000800000 */
[----:B------:R-:W-:Y:S02]  /*71e0*/  LOP3.LUT R106, R106, R3, RZ, 0x3c, !PT ;  /* 0x000000036a6a7212 */ /* 0x000fe400078e3cff */
[----:B------:R-:W-:Y:S02]  /*71f0*/  LOP3.LUT R107, R107, R0, RZ, 0x3c, !PT ;  /* 0x000000006b6b7212 */ /* 0x000fe400078e3cff */
[----:B------:R-:W-:Y:S02]  /*7200*/  @P2 R2UR UR36, R103 ;  /* 0x00000000672422ca */ /* 0x000fe400000e0000 */
[----:B------:R-:W-:Y:S02]  /*7210*/  SEL R112, R112, RZ, P0 ;  /* 0x000000ff70707207 */ /* 0x000fe40000000000 */
[----:B------:R-:W-:Y:S01]  /*7220*/  SEL R44, R79, RZ, P1 ;  /* 0x000000ff4f2c7207 */ /* 0x000fe20000800000 */
[----:B------:R-:W-:Y:S10]  /*7230*/  @P2 BRA `(.L_x_105) ;  /* 0xffffffd400f82947 */ /* 0x000ff4000383ffff */
[----:B------:R-:W-:Y:S05]  /*7240*/  EXIT ;  /* 0x000000000000794d */ /* 0x000fea0003800000 */
.L_x_19:
[----:B--2---:R2:W1:Y:S02]  /*7250*/  SYNCS.PHASECHK.TRANS64.TRYWAIT P0, [R3+URZ+0xf0], R2 ;  /* 0x0000f002030075a7 */ /* 0x00446400080011ff */
[----:B-1----:R-:W-:Y:S05]  /*7260*/  @!P0 NANOSLEEP.SYNCS 0x989680 ;  /* 0x009896800000895d */ /* 0x002fea0003900000 */
[----:B------:R-:W1:Y:S02]  /*7270*/  @!P0 SYNCS.PHASECHK.TRANS64 P0, [R3+URZ+0xf0], R2 ;  /* 0x0000f002030085a7 */ /* 0x000e6400080010ff */
[----:B-1----:R-:W-:Y:S05]  /*7280*/  @!P0 BRA `(.L_x_19) ;  /* 0xfffffffc00f08947 */ /* 0x002fea000383ffff */
[----:B------:R-:W-:Y:S05]  /*7290*/  BRA `(.L_x_106) ;  /* 0xffffffa000cc7947 */ /* 0x000fea000383ffff */
.L_x_22:
[----:B-1----:R-:W-:-:S07]  /*72a0*/  MOV R2, UR33 ;  /* 0x0000002100027c02 */ /* 0x002fce0008000f00 */
.L_x_107:
[----:B-1----:R1:W2:Y:S02]  /*72b0*/  SYNCS.PHASECHK.TRANS64.TRYWAIT P0, [R2+URZ+0x28], R5 ;  /* 0x00002805020075a7 */ /* 0x0022a400080011ff */
[----:B--2---:R-:W-:Y:S05]  /*72c0*/  @!P0 NANOSLEEP.SYNCS 0x989680 ;  /* 0x009896800000895d */ /* 0x004fea0003900000 */
[----:B------:R-:W2:Y:S02]  /*72d0*/  @!P0 SYNCS.PHASECHK.TRANS64 P0, [R2+URZ+0x28], R5 ;  /* 0x00002805020085a7 */ /* 0x000ea400080010ff */
[----:B--2---:R-:W-:Y:S05]  /*72e0*/  @!P0 BRA `(.L_x_107) ;  /* 0xfffffffc00f08947 */ /* 0x004fea000383ffff */
[----:B------:R-:W-:Y:S05]  /*72f0*/  BRA `(.L_x_21) ;  /* 0xffffffa4001c7947 */ /* 0x000fea000383ffff */
.L_x_28:
[----:B-1----:R-:W-:-:S07]  /*7300*/  MOV R2, UR17 ;  /* 0x0000001100027c02 */ /* 0x002fce0008000f00 */
.L_x_108:
[----:B-1----:R1:W2:Y:S02]  /*7310*/  SYNCS.PHASECHK.TRANS64.TRYWAIT P0, [R2+URZ+0x28], R5 ;  /* 0x00002805020075a7 */ /* 0x0022a400080011ff */
[----:B--2---:R-:W-:Y:S05]  /*7320*/  @!P0 NANOSLEEP.SYNCS 0x989680 ;  /* 0x009896800000895d */ /* 0x004fea0003900000 */
[----:B------:R-:W2:Y:S02]  /*7330*/  @!P0 SYNCS.PHASECHK.TRANS64 P0, [R2+URZ+0x28], R5 ;  /* 0x00002805020085a7 */ /* 0x000ea400080010ff */
[----:B--2---:R-:W-:Y:S05]  /*7340*/  @!P0 BRA `(.L_x_108) ;  /* 0xfffffffc00f08947 */ /* 0x004fea000383ffff */
[----:B------:R-:W-:Y:S05]  /*7350*/  BRA `(.L_x_27) ;  /* 0xffffffa400c47947 */ /* 0x000fea000383ffff */
.L_x_32:
[----:B-1----:R1:W2:Y:S02]  /*7360*/  SYNCS.PHASECHK.TRANS64.TRYWAIT P0, [R2+URZ+0x80], R3 ;  /* 0x00008003020075a7 */ /* 0x0022a400080011ff */
[----:B--2---:R-:W-:Y:S05]  /*7370*/  @!P0 NANOSLEEP.SYNCS 0x989680 ;  /* 0x009896800000895d */ /* 0x004fea0003900000 */
[----:B------:R-:W2:Y:S02]  /*7380*/  @!P0 SYNCS.PHASECHK.TRANS64 P0, [R2+URZ+0x80], R3 ;  /* 0x00008003020085a7 */ /* 0x000ea400080010ff */
[----:B--2---:R-:W-:Y:S05]  /*7390*/  @!P0 BRA `(.L_x_32) ;  /* 0xfffffffc00f08947 */ /* 0x004fea000383ffff */
[----:B------:R-:W-:Y:S05]  /*73a0*/  BRA `(.L_x_109) ;  /* 0xffffffa800547947 */ /* 0x000fea000383ffff */
.L_x_36:
[----:B----4-:R-:W-:-:S07]  /*73b0*/  MOV R0, UR5 ;  /* 0x0000000500007c02 */ /* 0x010fce0008000f00 */
.L_x_110:
[----:B-1----:R1:W2:Y:S02]  /*73c0*/  SYNCS.PHASECHK.TRANS64.TRYWAIT P0, [R0+URZ], R3 ;  /* 0x00000003000075a7 */ /* 0x0022a400080011ff */
[----:B--2---:R-:W-:Y:S05]  /*73d0*/  @!P0 NANOSLEEP.SYNCS 0x989680 ;  /* 0x009896800000895d */ /* 0x004fea0003900000 */
[----:B------:R-:W2:Y:S02]  /*73e0*/  @!P0 SYNCS.PHASECHK.TRANS64 P0, [R0+URZ], R3 ;  /* 0x00000003000085a7 */ /* 0x000ea400080010ff */
[----:B--2---:R-:W-:Y:S05]  /*73f0*/  @!P0 BRA `(.L_x_110) ;  /* 0xfffffffc00f08947 */ /* 0x004fea000383ffff */
[----:B------:R-:W-:Y:S05]  /*7400*/  BRA `(.L_x_111) ;  /* 0xffffffac00c47947 */ /* 0x000fea000383ffff */
.L_x_37:
[----:B----4-:R-:W-:-:S07]  /*7410*/  MOV R0, UR5 ;  /* 0x0000000500007c02 */ /* 0x010fce0008000f00 */
.L_x_112:
[----:B-1----:R1:W2:Y:S02]  /*7420*/  SYNCS.PHASECHK.TRANS64.TRYWAIT P0, [R0+URZ], R3 ;  /* 0x00000003000075a7 */ /* 0x0022a400080011ff */
[----:B--2---:R-:W-:Y:S05]  /*7430*/  @!P0 NANOSLEEP.SYNCS 0x989680 ;  /* 0x009896800000895d */ /* 0x004fea0003900000 */
[----:B------:R-:W2:Y:S02]  /*7440*/  @!P0 SYNCS.PHASECHK.TRANS64 P0, [R0+URZ], R3 ;  /* 0x00000003000085a7 */ /* 0x000ea400080010ff */
[----:B--2---:R-:W-:Y:S05]  /*7450*/  @!P0 BRA `(.L_x_112) ;  /* 0xfffffffc00f08947 */ /* 0x004fea000383ffff */
[----:B------:R-:W-:Y:S05]  /*7460*/  BRA `(.L_x_113) ;  /* 0xffffffac00d07947 */ /* 0x000fea000383ffff */
.L_x_38:
[----:B----4-:R-:W-:-:S07]  /*7470*/  MOV R0, UR5 ;  /* 0x0000000500007c02 */ /* 0x010fce0008000f00 */
.L_x_114:
[----:B-1----:R1:W2:Y:S02]  /*7480*/  SYNCS.PHASECHK.TRANS64.TRYWAIT P0, [R0+URZ], R3 ;  /* 0x00000003000075a7 */ /* 0x0022a400080011ff */
[----:B--2---:R-:W-:Y:S05]  /*7490*/  @!P0 NANOSLEEP.SYNCS 0x989680 ;  /* 0x009896800000895d */ /* 0x004fea0003900000 */
[----:B------:R-:W2:Y:S02]  /*74a0*/  @!P0 SYNCS.PHASECHK.TRANS64 P0, [R0+URZ], R3 ;  /* 0x00000003000085a7 */ /* 0x000ea400080010ff */
[----:B--2---:R-:W-:Y:S05]  /*74b0*/  @!P0 BRA `(.L_x_114) ;  /* 0xfffffffc00f08947 */ /* 0x004fea000383ffff */
[----:B------:R-:W-:Y:S05]  /*74c0*/  BRA `(.L_x_115) ;  /* 0xffffffac00dc7947 */ /* 0x000fea000383ffff */
.L_x_39:
[----:B----4-:R-:W-:-:S07]  /*74d0*/  MOV R0, UR5 ;  /* 0x0000000500007c02 */ /* 0x010fce0008000f00 */
.L_x_116:
[----:B-1----:R1:W2:Y:S02]  /*74e0*/  SYNCS.PHASECHK.TRANS64.TRYWAIT P0, [R0+URZ], R3 ;  /* 0x00000003000075a7 */ /* 0x0022a400080011ff */
[----:B--2---:R-:W-:Y:S05]  /*74f0*/  @!P0 NANOSLEEP.SYNCS 0x989680 ;  /* 0x009896800000895d */ /* 0x004fea0003900000 */
[----:B------:R-:W2:Y:S02]  /*7500*/  @!P0 SYNCS.PHASECHK.TRANS64 P0, [R0+URZ], R3 ;  /* 0x00000003000085a7 */ /* 0x000ea400080010ff */
[----:B--2---:R-:W-:Y:S05]  /*7510*/  @!P0 BRA `(.L_x_116) ;  /* 0xfffffffc00f08947 */ /* 0x004fea000383ffff */
[----:B------:R-:W-:Y:S05]  /*7520*/  BRA `(.L_x_117) ;  /* 0xffffffac00e87947 */ /* 0x000fea000383ffff */
.L_x_42:
[----:B-1----:R1:W2:Y:S02]  /*7530*/  SYNCS.PHASECHK.TRANS64.TRYWAIT P0, [R0+URZ+0xe0], R5 ;  /* 0x0000e005000075a7 */ /* 0x0022a400080011ff */
[----:B--2---:R-:W-:Y:S05]  /*7540*/  @!P0 NANOSLEEP.SYNCS 0x989680 ;  /* 0x009896800000895d */ /* 0x004fea0003900000 */
[----:B------:R-:W2:Y:S02]  /*7550*/  @!P0 SYNCS.PHASECHK.TRANS64 P0, [R0+URZ+0xe0], R5 ;  /* 0x0000e005000085a7 */ /* 0x000ea400080010ff */
[----:B--2---:R-:W-:Y:S05]  /*7560*/  @!P0 BRA `(.L_x_42) ;  /* 0xfffffffc00f08947 */ /* 0x004fea000383ffff */
[----:B------:R-:W-:Y:S05]  /*7570*/  BRA `(.L_x_118) ;  /* 0xffffffb000447947 */ /* 0x000fea000383ffff */
.L_x_43:
[----:B------:R-:W-:-:S07]  /*7580*/  MOV R0, UR5 ;  /* 0x0000000500007c02 */ /* 0x000fce0008000f00 */
.L_x_119:
[----:B-1----:R1:W2:Y:S02]  /*7590*/  SYNCS.PHASECHK.TRANS64.TRYWAIT P0, [R0+URZ+0x90], R5 ;  /* 0x00009005000075a7 */ /* 0x0022a400080011ff */
[----:B--2---:R-:W-:Y:S05]  /*75a0*/  @!P0 NANOSLEEP.SYNCS 0x989680 ;  /* 0x009896800000895d */ /* 0x004fea0003900000 */
[----:B------:R-:W2:Y:S02]  /*75b0*/  @!P0 SYNCS.PHASECHK.TRANS64 P0, [R0+URZ+0x90], R5 ;  /* 0x00009005000085a7 */ /* 0x000ea400080010ff */
[----:B--2---:R-:W-:Y:S05]  /*75c0*/  @!P0 BRA `(.L_x_119) ;  /* 0xfffffffc00f08947 */ /* 0x004fea000383ffff */
[----:B------:R-:W-:Y:S05]  /*75d0*/  BRA `(.L_x_120) ;  /* 0xffffffb000547947 */ /* 0x000fea000383ffff */
.L_x_44:
[----:B-1----:R1:W2:Y:S02]  /*75e0*/  SYNCS.PHASECHK.TRANS64.TRYWAIT P1, [R0+URZ+0x80], R5 ;  /* 0x00008005000075a7 */ /* 0x0022a400080211ff */
[----:B--2---:R-:W-:Y:S05]  /*75f0*/  @!P1 NANOSLEEP.SYNCS 0x989680 ;  /* 0x009896800000995d */ /* 0x004fea0003900000 */
[----:B------:R-:W2:Y:S02]  /*7600*/  @!P1 SYNCS.PHASECHK.TRANS64 P1, [R0+URZ+0x80], R5 ;  /* 0x00008005000095a7 */ /* 0x000ea400080210ff */
[----:B--2---:R-:W-:Y:S05]  /*7610*/  @!P1 BRA `(.L_x_44) ;  /* 0xfffffffc00f09947 */ /* 0x004fea000383ffff */
[----:B------:R-:W-:Y:S05]  /*7620*/  BRA `(.L_x_121) ;  /* 0xffffffb000847947 */ /* 0x000fea000383ffff */
.L_x_47:
[----:B------:R-:W-:-:S07]  /*7630*/  MOV R0, UR5 ;  /* 0x0000000500007c02 */ /* 0x000fce0008000f00 */
.L_x_122:
[----:B-1----:R1:W2:Y:S02]  /*7640*/  SYNCS.PHASECHK.TRANS64.TRYWAIT P0, [R0+URZ+0x90], R3 ;  /* 0x00009003000075a7 */ /* 0x0022a400080011ff */
[----:B--2---:R-:W-:Y:S05]  /*7650*/  @!P0 NANOSLEEP.SYNCS 0x989680 ;  /* 0x009896800000895d */ /* 0x004fea0003900000 */
[----:B------:R-:W2:Y:S02]  /*7660*/  @!P0 SYNCS.PHASECHK.TRANS64 P0, [R0+URZ+0x90], R3 ;  /* 0x00009003000085a7 */ /* 0x000ea400080010ff */
[----:B--2---:R-:W-:Y:S05]  /*7670*/  @!P0 BRA `(.L_x_122) ;  /* 0xfffffffc00f08947 */ /* 0x004fea000383ffff */
[----:B------:R-:W-:Y:S05]  /*7680*/  BRA `(.L_x_46) ;  /* 0xffffffb000d87947 */ /* 0x000fea000383ffff */
.L_x_54:
[----:B-1----:R1:W2:Y:S02]  /*7690*/  SYNCS.PHASECHK.TRANS64.TRYWAIT P1, [R0+URZ+0x80], R5 ;  /* 0x00008005000075a7 */ /* 0x0022a400080211ff */
[----:B--2---:R-:W-:Y:S05]  /*76a0*/  @!P1 NANOSLEEP.SYNCS 0x989680 ;  /* 0x009896800000995d */ /* 0x004fea0003900000 */
[----:B------:R-:W2:Y:S02]  /*76b0*/  @!P1 SYNCS.PHASECHK.TRANS64 P1, [R0+URZ+0x80], R5 ;  /* 0x00008005000095a7 */ /* 0x000ea400080210ff */
[----:B--2---:R-:W-:Y:S05]  /*76c0*/  @!P1 BRA `(.L_x_54) ;  /* 0xfffffffc00f09947 */ /* 0x004fea000383ffff */
[----:B------:R-:W-:Y:S05]  /*76d0*/  BRA `(.L_x_123) ;  /* 0xffffffb800487947 */ /* 0x000fea000383ffff */
.L_x_55:
[----:B------:R-:W-:-:S07]  /*76e0*/  MOV R3, UR7 ;  /* 0x0000000700037c02 */ /* 0x000fce0008000f00 */
.L_x_124:
[----:B-1----:R1:W2:Y:S02]  /*76f0*/  SYNCS.PHASECHK.TRANS64.TRYWAIT P0, [R3+URZ+0xc0], R0 ;  /* 0x0000c000030075a7 */ /* 0x0022a400080011ff */
[----:B--2---:R-:W-:Y:S05]  /*7700*/  @!P0 NANOSLEEP.SYNCS 0x989680 ;  /* 0x009896800000895d */ /* 0x004fea0003900000 */
[----:B------:R-:W2:Y:S02]  /*7710*/  @!P0 SYNCS.PHASECHK.TRANS64 P0, [R3+URZ+0xc0], R0 ;  /* 0x0000c000030085a7 */ /* 0x000ea400080010ff */
[----:B--2---:R-:W-:Y:S05]  /*7720*/  @!P0 BRA `(.L_x_124) ;  /* 0xfffffffc00f08947 */ /* 0x004fea000383ffff */
[----:B------:R-:W-:Y:S05]  /*7730*/  BRA `(.L_x_125) ;  /* 0xffffffb800987947 */ /* 0x000fea000383ffff */
.L_x_58:
[----:B------:R-:W-:Y:S07]  /*7740*/  MOV R0, UR6 ;  /* 0x0000000600007c02 */ /* 0x000fee0008000f00 */
.L_x_126:
[----:B-1----:R1:W2:Y:S02]  /*7750*/  SYNCS.PHASECHK.TRANS64.TRYWAIT P0, [R0+URZ], R3 ;  /* 0x00000003000075a7 */ /* 0x0022a400080011ff */
[----:B--2---:R-:W-:Y:S05]  /*7760*/  @!P0 NANOSLEEP.SYNCS 0x989680 ;  /* 0x009896800000895d */ /* 0x004fea0003900000 */
[----:B------:R-:W2:Y:S02]  /*7770*/  @!P0 SYNCS.PHASECHK.TRANS64 P0, [R0+URZ], R3 ;  /* 0x00000003000085a7 */ /* 0x000ea400080010ff */
[----:B--2---:R-:W-:Y:S05]  /*7780*/  @!P0 BRA `(.L_x_126) ;  /* 0xfffffffc00f08947 */ /* 0x004fea000383ffff */
[----:B------:R-:W-:Y:S05]  /*7790*/  BRA `(.L_x_57) ;  /* 0xffffffb800b47947 */ /* 0x000fea000383ffff */
.L_x_61:
[----:B------:R-:W-:-:S07]  /*77a0*/  MOV R0, UR6 ;  /* 0x0000000600007c02 */ /* 0x000fce0008000f00 */
.L_x_127:
[----:B--2---:R2:W4:Y:S02]  /*77b0*/  SYNCS.PHASECHK.TRANS64.TRYWAIT P0, [R0+URZ], R3 ;  /* 0x00000003000075a7 */ /* 0x00452400080011ff */
[----:B----4-:R-:W-:Y:S05]  /*77c0*/  @!P0 NANOSLEEP.SYNCS 0x989680 ;  /* 0x009896800000895d */ /* 0x010fea0003900000 */
[----:B------:R-:W4:Y:S02]  /*77d0*/  @!P0 SYNCS.PHASECHK.TRANS64 P0, [R0+URZ], R3 ;  /* 0x00000003000085a7 */ /* 0x000f2400080010ff */
[----:B----4-:R-:W-:Y:S05]  /*77e0*/  @!P0 BRA `(.L_x_127) ;  /* 0xfffffffc00f08947 */ /* 0x010fea000383ffff */
[----:B------:R-:W-:Y:S05]  /*77f0*/  BRA `(.L_x_128) ;  /* 0xffffffbc00907947 */ /* 0x000fea000383ffff */
.L_x_62:
[----:B------:R-:W-:-:S07]  /*7800*/  MOV R0, UR6 ;  /* 0x0000000600007c02 */ /* 0x000fce0008000f00 */
.L_x_129:
[----:B-1----:R1:W2:Y:S02]  /*7810*/  SYNCS.PHASECHK.TRANS64.TRYWAIT P0, [R0+URZ], R3 ;  /* 0x00000003000075a7 */ /* 0x0022a400080011ff */
[----:B--2---:R-:W-:Y:S05]  /*7820*/  @!P0 NANOSLEEP.SYNCS 0x989680 ;  /* 0x009896800000895d */ /* 0x004fea0003900000 */
[----:B------:R-:W2:Y:S02]  /*7830*/  @!P0 SYNCS.PHASECHK.TRANS64 P0, [R0+URZ], R3 ;  /* 0x00000003000085a7 */ /* 0x000ea400080010ff */
[----:B--2---:R-:W-:Y:S05]  /*7840*/  @!P0 BRA `(.L_x_129) ;  /* 0xfffffffc00f08947 */ /* 0x004fea000383ffff */
[----:B------:R-:W-:Y:S05]  /*7850*/  BRA `(.L_x_130) ;  /* 0xffffffbc009c7947 */ /* 0x000fea000383ffff */
.L_x_63:
[----:B------:R-:W-:-:S07]  /*7860*/  MOV R0, UR6 ;  /* 0x0000000600007c02 */ /* 0x000fce0008000f00 */
.L_x_131:
[----:B-1----:R1:W2:Y:S02]  /*7870*/  SYNCS.PHASECHK.TRANS64.TRYWAIT P0, [R0+URZ], R3 ;  /* 0x00000003000075a7 */ /* 0x0022a400080011ff */
[----:B--2---:R-:W-:Y:S05]  /*7880*/  @!P0 NANOSLEEP.SYNCS 0x989680 ;  /* 0x009896800000895d */ /* 0x004fea0003900000 */
[----:B------:R-:W2:Y:S02]  /*7890*/  @!P0 SYNCS.PHASECHK.TRANS64 P0, [R0+URZ], R3 ;  /* 0x00000003000085a7 */ /* 0x000ea400080010ff */
[----:B--2---:R-:W-:Y:S05]  /*78a0*/  @!P0 BRA `(.L_x_131) ;  /* 0xfffffffc00f08947 */ /* 0x004fea000383ffff */
[----:B------:R-:W-:Y:S05]  /*78b0*/  BRA `(.L_x_132) ;  /* 0xffffffbc00a87947 */ /* 0x000fea000383ffff */
.L_x_64:
[----:B------:R-:W-:-:S07]  /*78c0*/  MOV R0, UR7 ;  /* 0x0000000700007c02 */ /* 0x000fce0008000f00 */
.L_x_133:
[----:B-1----:R1:W2:Y:S02]  /*78d0*/  SYNCS.PHASECHK.TRANS64.TRYWAIT P0, [R0+URZ], R3 ;  /* 0x00000003000075a7 */ /* 0x0022a400080011ff */
[----:B--2---:R-:W-:Y:S05]  /*78e0*/  @!P0 NANOSLEEP.SYNCS 0x989680 ;  /* 0x009896800000895d */ /* 0x004fea0003900000 */
[----:B------:R-:W2:Y:S02]  /*78f0*/  @!P0 SYNCS.PHASECHK.TRANS64 P0, [R0+URZ], R3 ;  /* 0x00000003000085a7 */ /* 0x000ea400080010ff */
[----:B--2---:R-:W-:Y:S05]  /*7900*/  @!P0 BRA `(.L_x_133) ;  /* 0xfffffffc00f08947 */ /* 0x004fea000383ffff */
[----:B------:R-:W-:Y:S05]  /*7910*/  BRA `(.L_x_134) ;  /* 0xffffffbc00b47947 */ /* 0x000fea000383ffff */
.L_x_69:
[----:B--2---:R2:W3:Y:S02]  /*7920*/  SYNCS.PHASECHK.TRANS64.TRYWAIT P0, [R0+URZ+0x80], R3 ;  /* 0x00008003000075a7 */ /* 0x0044e400080011ff */
[----:B---3--:R-:W-:Y:S05]  /*7930*/  @!P0 NANOSLEEP.SYNCS 0x989680 ;  /* 0x009896800000895d */ /* 0x008fea0003900000 */
[----:B------:R-:W3:Y:S02]  /*7940*/  @!P0 SYNCS.PHASECHK.TRANS64 P0, [R0+URZ+0x80], R3 ;  /* 0x00008003000085a7 */ /* 0x000ee400080010ff */
[----:B---3--:R-:W-:Y:S05]  /*7950*/  @!P0 BRA `(.L_x_69) ;  /* 0xfffffffc00f08947 */ /* 0x008fea000383ffff */
[----:B------:R-:W-:Y:S05]  /*7960*/  BRA `(.L_x_135) ;  /* 0xffffffc000b87947 */ /* 0x000fea000383ffff */
.L_x_72:
[----:B------:R-:W-:Y:S07]  /*7970*/  MOV R0, UR7 ;  /* 0x0000000700007c02 */ /* 0x000fee0008000f00 */
.L_x_136:
[----:B--2---:R2:W3:Y:S02]  /*7980*/  SYNCS.PHASECHK.TRANS64.TRYWAIT P0, [R0+URZ+0x78], R3 ;  /* 0x00007803000075a7 */ /* 0x0044e400080011ff */
[----:B---3--:R-:W-:Y:S05]  /*7990*/  @!P0 NANOSLEEP.SYNCS 0x989680 ;  /* 0x009896800000895d */ /* 0x008fea0003900000 */
[----:B------:R-:W3:Y:S02]  /*79a0*/  @!P0 SYNCS.PHASECHK.TRANS64 P0, [R0+URZ+0x78], R3 ;  /* 0x00007803000085a7 */ /* 0x000ee400080010ff */
[----:B---3--:R-:W-:Y:S05]  /*79b0*/  @!P0 BRA `(.L_x_136) ;  /* 0xfffffffc00f08947 */ /* 0x008fea000383ffff */
[----:B------:R-:W-:Y:S05]  /*79c0*/  BRA `(.L_x_71) ;  /* 0xffffffc400987947 */ /* 0x000fea000383ffff */
.L_x_75:
[----:B--2---:R-:W-:Y:S07]  /*79d0*/  MOV R3, UR7 ;  /* 0x0000000700037c02 */ /* 0x004fee0008000f00 */
.L_x_137:
[----:B-1----:R1:W2:Y:S02]  /*79e0*/  SYNCS.PHASECHK.TRANS64.TRYWAIT P0, [R3+URZ+0x60], R12 ;  /* 0x0000600c030075a7 */ /* 0x0022a400080011ff */
[----:B--2---:R-:W-:Y:S05]  /*79f0*/  @!P0 NANOSLEEP.SYNCS 0x989680 ;  /* 0x009896800000895d */ /* 0x004fea0003900000 */
[----:B------:R-:W2:Y:S02]  /*7a00*/  @!P0 SYNCS.PHASECHK.TRANS64 P0, [R3+URZ+0x60], R12 ;  /* 0x0000600c030085a7 */ /* 0x000ea400080010ff */
[----:B--2---:R-:W-:Y:S05]  /*7a10*/  @!P0 BRA `(.L_x_137) ;  /* 0xfffffffc00f08947 */ /* 0x004fea000383ffff */
[----:B------:R-:W-:Y:S05]  /*7a20*/  BRA `(.L_x_138) ;  /* 0xffffffc800107947 */ /* 0x000fea000383ffff */
.L_x_76:
[----:B------:R-:W-:Y:S07]  /*7a30*/  MOV R3, UR7 ;  /* 0x0000000700037c02 */ /* 0x000fee0008000f00 */
.L_x_139:
[----:B-1----:R1:W2:Y:S02]  /*7a40*/  SYNCS.PHASECHK.TRANS64.TRYWAIT P0, [R3+URZ+0x68], R12 ;  /* 0x0000680c030075a7 */ /* 0x0022a400080011ff */
[----:B--2---:R-:W-:Y:S05]  /*7a50*/  @!P0 NANOSLEEP.SYNCS 0x989680 ;  /* 0x009896800000895d */ /* 0x004fea0003900000 */
[----:B------:R-:W2:Y:S02]  /*7a60*/  @!P0 SYNCS.PHASECHK.TRANS64 P0, [R3+URZ+0x68], R12 ;  /* 0x0000680c030085a7 */ /* 0x000ea400080010ff */
[----:B--2---:R-:W-:Y:S05]  /*7a70*/  @!P0 BRA `(.L_x_139) ;  /* 0xfffffffc00f08947 */ /* 0x004fea000383ffff */
[----:B------:R-:W-:Y:S05]  /*7a80*/  BRA `(.L_x_140) ;  /* 0xffffffc800907947 */ /* 0x000fea000383ffff */
.L_x_78:
[----:B------:R-:W-:-:S07]  /*7a90*/  MOV R0, UR7 ;  /* 0x0000000700007c02 */ /* 0x000fce0008000f00 */
.L_x_141:
[----:B-1----:R1:W3:Y:S02]  /*7aa0*/  SYNCS.PHASECHK.TRANS64.TRYWAIT P0, [R0+URZ+0x60], R3 ;  /* 0x00006003000075a7 */ /* 0x0022e400080011ff */
[----:B---3--:R-:W-:Y:S05]  /*7ab0*/  @!P0 NANOSLEEP.SYNCS 0x989680 ;  /* 0x009896800000895d */ /* 0x008fea0003900000 */
[----:B------:R-:W3:Y:S02]  /*7ac0*/  @!P0 SYNCS.PHASECHK.TRANS64 P0, [R0+URZ+0x60], R3 ;  /* 0x00006003000085a7 */ /* 0x000ee400080010ff */
[----:B---3--:R-:W-:Y:S05]  /*7ad0*/  @!P0 BRA `(.L_x_141) ;  /* 0xfffffffc00f08947 */ /* 0x008fea000383ffff */
[----:B------:R-:W-:Y:S05]  /*7ae0*/  BRA `(.L_x_142) ;  /* 0xffffffcc00007947 */ /* 0x000fea000383ffff */
.L_x_80:
[----:B--2---:R2:W4:Y:S02]  /*7af0*/  SYNCS.PHASECHK.TRANS64.TRYWAIT P0, [R0+URZ+0x80], R3 ;  /* 0x00008003000075a7 */ /* 0x00452400080011ff */
[----:B----4-:R-:W-:Y:S05]  /*7b00*/  @!P0 NANOSLEEP.SYNCS 0x989680 ;  /* 0x009896800000895d */ /* 0x010fea0003900000 */
[----:B------:R-:W4:Y:S02]  /*7b10*/  @!P0 SYNCS.PHASECHK.TRANS64 P0, [R0+URZ+0x80], R3 ;  /* 0x00008003000085a7 */ /* 0x000f2400080010ff */
[----:B----4-:R-:W-:Y:S05]  /*7b20*/  @!P0 BRA `(.L_x_80) ;  /* 0xfffffffc00f08947 */ /* 0x010fea000383ffff */
[----:B------:R-:W-:Y:S05]  /*7b30*/  BRA `(.L_x_143) ;  /* 0xffffffcc00cc7947 */ /* 0x000fea000383ffff */
.L_x_91:
[----:B-1----:R1:W3:Y:S02]  /*7b40*/  SYNCS.PHASECHK.TRANS64.TRYWAIT P1, [R0+URZ+0x50], R3 ;  /* 0x00005003000075a7 */ /* 0x0022e400080211ff */
[----:B---3--:R-:W-:Y:S05]  /*7b50*/  @!P1 NANOSLEEP.SYNCS 0x989680 ;  /* 0x009896800000995d */ /* 0x008fea0003900000 */
[----:B------:R-:W3:Y:S02]  /*7b60*/  @!P1 SYNCS.PHASECHK.TRANS64 P1, [R0+URZ+0x50], R3 ;  /* 0x00005003000095a7 */ /* 0x000ee400080210ff */
[----:B---3--:R-:W-:Y:S05]  /*7b70*/  @!P1 BRA `(.L_x_91) ;  /* 0xfffffffc00f09947 */ /* 0x008fea000383ffff */
[----:B------:R-:W-:Y:S05]  /*7b80*/  BRA `(.L_x_90) ;  /* 0xffffffd800e47947 */ /* 0x000fea000383ffff */
.L_x_93:
[----:B-1----:R1:W4:Y:S02]  /*7b90*/  SYNCS.PHASECHK.TRANS64.TRYWAIT P0, [R113+URZ+0xa0], R2 ;  /* 0x0000a002710075a7 */ /* 0x00232400080011ff */
[----:B----4-:R-:W-:Y:S05]  /*7ba0*/  @!P0 NANOSLEEP.SYNCS 0x989680 ;  /* 0x009896800000895d */ /* 0x010fea0003900000 */
[----:B------:R-:W4:Y:S02]  /*7bb0*/  @!P0 SYNCS.PHASECHK.TRANS64 P0, [R113+URZ+0xa0], R2 ;  /* 0x0000a002710085a7 */ /* 0x000f2400080010ff */
[----:B----4-:R-:W-:Y:S05]  /*7bc0*/  @!P0 BRA `(.L_x_93) ;  /* 0xfffffffc00f08947 */ /* 0x010fea000383ffff */
[----:B------:R-:W-:Y:S05]  /*7bd0*/  BRA `(.L_x_92) ;  /* 0xffffffdc00387947 */ /* 0x000fea000383ffff */
.L_x_101:
[----:B--2---:R2:W3:Y:S02]  /*7be0*/  SYNCS.PHASECHK.TRANS64.TRYWAIT P0, [R32+URZ+0x50], R3 ;  /* 0x00005003200075a7 */ /* 0x0044e400080011ff */
[----:B---3--:R-:W-:Y:S05]  /*7bf0*/  @!P0 NANOSLEEP.SYNCS 0x989680 ;  /* 0x009896800000895d */ /* 0x008fea0003900000 */
[----:B------:R-:W3:Y:S02]  /*7c00*/  @!P0 SYNCS.PHASECHK.TRANS64 P0, [R32+URZ+0x50], R3 ;  /* 0x00005003200085a7 */ /* 0x000ee400080010ff */
[----:B---3--:R-:W-:Y:S05]  /*7c10*/  @!P0 BRA `(.L_x_101) ;  /* 0xfffffffc00f08947 */ /* 0x008fea000383ffff */
[----:B------:R-:W-:Y:S05]  /*7c20*/  BRA `(.L_x_100) ;  /* 0xffffffe800287947 */ /* 0x000fea000383ffff */
        .weak           $__internal_0_$__cuda_sm10x_tcgen05_guardrail_trap_col_being_dealloced_not_returned_by_alloc
        .type           $__internal_0_$__cuda_sm10x_tcgen05_guardrail_trap_col_being_dealloced_not_returned_by_alloc,@function
        .size           $__internal_0_$__cuda_sm10x_tcgen05_guardrail_trap_col_being_dealloced_not_returned_by_alloc,($__internal_1_$__cuda_sm10x_tcgen05_guardrail_trap_phase_invalid_during_alloc - $__internal_0_$__cuda_sm10x_tcgen05_guardrail_trap_col_being_dealloced_not_returned_by_alloc)
$__internal_0_$__cuda_sm10x_tcgen05_guardrail_trap_col_being_dealloced_not_returned_by_alloc:
[----:B------:R-:W-:Y:S05]  /*7c30*/  BPT.TRAP 0x1 ;  /* 0x000000040000795c */ /* 0x000fea0000300000 */
[----:B------:R-:W-:-:S04]  /*7c40*/  HFMA2 R3, -RZ, RZ, 0, 0 ;  /* 0x00000000ff037431 */ /* 0x000fc800000001ff */
[----:B------:R-:W-:Y:S05]  /*7c50*/  RET.REL.NODEC R2 `(_ZN7cutlass13device_kernelINS_4gemm6kernel13GemmUniversalIN4cute5tupleIJiiiiEEENS1_10collective13CollectiveMmaINS1_35MainloopSm100TmaUmmaWarpSpecializedILi5ELi2ELi4ENS5_IJNS4_1CILi1EEESB_SB_EEEEENS5_IJNSA_ILi64EEENSA_ILi128EEESF_EEENS_12float_e5m2_tENS5_IJlSB_lEEESH_SI_NS4_8TiledMMAINS4_8MMA_AtomIJNS4_10MMA_TraitsINS4_19SM100_MMA_F8F6F4_SSEJSH_SH_fSE_SF_NS4_17integral_constantINS4_4UMMA5MajorELSP_0EEESQ_NSN_INSO_7ScaleInELSR_0EEESS_EEEEEENS4_6LayoutISC_NS5_IJNSA_ILi0EEESW_SW_EEEEENS5_IJNS4_10UnderscoreESZ_SZ_EEEEENS4_13SM90_TMA_LOADENS4_14ComposedLayoutINS4_7SwizzleILi3ELi4ELi3EEENS4_18smem_ptr_flag_bitsILi8EEENSV_INS5_IJNSA_ILi8EEESF_EEENS5_IJSF_SB_EEEEEEEvNS4_8identityES12_S1C_vS1D_EENS_8epilogue10collective18CollectiveEpilogueINS1F_23Sm100TmaWarpSpecializedILi2ELi2ELi32ELb0ELb0EEEJSG_NS5_IJNSV_ISE_SB_EES1K_EEESH_SI_SH_SI_NS1F_6fusion15FusionCallbacksIS1J_NS1M_17LinearCombinationISH_fSH_fLNS_15FloatRoundStyleE2EEESG_S1L_JEEENS4_5SM1004TMEM4LOAD26SM100_TMEM_LOAD_16dp32b32xES12_NS13_INS14_ILi2ELi4ELi3EEES17_NSV_INS5_IJS18_SE_EEENS5_IJSE_SB_EEEEEEENS4_39AutoVectorizingCopyWithAssumedAlignmentILi128EEENS4_14SM90_TMA_STOREES20_S22_S22_EEEvvEEEEvNT_6ParamsE) ;  /* 0xffffff8002e87950 */ /* 0x000fea0003c3ffff */
        .weak           $__internal_1_$__cuda_sm10x_tcgen05_guardrail_trap_phase_invalid_during_alloc
        .type           $__internal_1_$__cuda_sm10x_tcgen05_guardrail_trap_phase_invalid_during_alloc,@function
        .size           $__internal_1_$__cuda_sm10x_tcgen05_guardrail_trap_phase_invalid_during_alloc,($__internal_2_$__cuda_sm10x_tcgen05_guardrail_trap_unallocated_columns_being_dealloced - $__internal_1_$__cuda_sm10x_tcgen05_guardrail_trap_phase_invalid_during_alloc)
$__internal_1_$__cuda_sm10x_tcgen05_guardrail_trap_phase_invalid_during_alloc:
[----:B------:R-:W-:Y:S05]  /*7c60*/  BPT.TRAP 0x1 ;  /* 0x000000040000795c */ /* 0x000fea0000300000 */
[----:B------:R-:W-:-:S04]  /*7c70*/  MOV R3, 0x0 ;  /* 0x0000000000037802 */ /* 0x000fc80000000f00 */
[----:B------:R-:W-:Y:S05]  /*7c80*/  RET.REL.NODEC R2 `(_ZN7cutlass13device_kernelINS_4gemm6kernel13GemmUniversalIN4cute5tupleIJiiiiEEENS1_10collective13CollectiveMmaINS1_35MainloopSm100TmaUmmaWarpSpecializedILi5ELi2ELi4ENS5_IJNS4_1CILi1EEESB_SB_EEEEENS5_IJNSA_ILi64EEENSA_ILi128EEESF_EEENS_12float_e5m2_tENS5_IJlSB_lEEESH_SI_NS4_8TiledMMAINS4_8MMA_AtomIJNS4_10MMA_TraitsINS4_19SM100_MMA_F8F6F4_SSEJSH_SH_fSE_SF_NS4_17integral_constantINS4_4UMMA5MajorELSP_0EEESQ_NSN_INSO_7ScaleInELSR_0EEESS_EEEEEENS4_6LayoutISC_NS5_IJNSA_ILi0EEESW_SW_EEEEENS5_IJNS4_10UnderscoreESZ_SZ_EEEEENS4_13SM90_TMA_LOADENS4_14ComposedLayoutINS4_7SwizzleILi3ELi4ELi3EEENS4_18smem_ptr_flag_bitsILi8EEENSV_INS5_IJNSA_ILi8EEESF_EEENS5_IJSF_SB_EEEEEEEvNS4_8identityES12_S1C_vS1D_EENS_8epilogue10collective18CollectiveEpilogueINS1F_23Sm100TmaWarpSpecializedILi2ELi2ELi32ELb0ELb0EEEJSG_NS5_IJNSV_ISE_SB_EES1K_EEESH_SI_SH_SI_NS1F_6fusion15FusionCallbacksIS1J_NS1M_17LinearCombinationISH_fSH_fLNS_15FloatRoundStyleE2EEESG_S1L_JEEENS4_5SM1004TMEM4LOAD26SM100_TMEM_LOAD_16dp32b32xES12_NS13_INS14_ILi2ELi4ELi3EEES17_NSV_INS5_IJS18_SE_EEENS5_IJSE_SB_EEEEEEENS4_39AutoVectorizingCopyWithAssumedAlignmentILi128EEENS4_14SM90_TMA_STOREES20_S22_S22_EEEvvEEEEvNT_6ParamsE) ;  /* 0xffffff8002dc7950 */ /* 0x000fea0003c3ffff */
        .weak           $__internal_2_$__cuda_sm10x_tcgen05_guardrail_trap_unallocated_columns_being_dealloced
        .type           $__internal_2_$__cuda_sm10x_tcgen05_guardrail_trap_unallocated_columns_being_dealloced,@function
        .size           $__internal_2_$__cuda_sm10x_tcgen05_guardrail_trap_unallocated_columns_being_dealloced,(.L_x_145 - $__internal_2_$__cuda_sm10x_tcgen05_guardrail_trap_unallocated_columns_being_dealloced)
$__internal_2_$__cuda_sm10x_tcgen05_guardrail_trap_unallocated_columns_being_dealloced:
[----:B------:R-:W-:Y:S05]  /*7c90*/  BPT.TRAP 0x1 ;  /* 0x000000040000795c */ /* 0x000fea0000300000 */
[----:B------:R-:W-:-:S04]  /*7ca0*/  HFMA2 R3, -RZ, RZ, 0, 0 ;  /* 0x00000000ff037431 */ /* 0x000fc800000001ff */
[----:B------:R-:W-:Y:S05]  /*7cb0*/  RET.REL.NODEC R2 `(_ZN7cutlass13device_kernelINS_4gemm6kernel13GemmUniversalIN4cute5tupleIJiiiiEEENS1_10collective13CollectiveMmaINS1_35MainloopSm100TmaUmmaWarpSpecializedILi5ELi2ELi4ENS5_IJNS4_1CILi1EEESB_SB_EEEEENS5_IJNSA_ILi64EEENSA_ILi128EEESF_EEENS_12float_e5m2_tENS5_IJlSB_lEEESH_SI_NS4_8TiledMMAINS4_8MMA_AtomIJNS4_10MMA_TraitsINS4_19SM100_MMA_F8F6F4_SSEJSH_SH_fSE_SF_NS4_17integral_constantINS4_4UMMA5MajorELSP_0EEESQ_NSN_INSO_7ScaleInELSR_0EEESS_EEEEEENS4_6LayoutISC_NS5_IJNSA_ILi0EEESW_SW_EEEEENS5_IJNS4_10UnderscoreESZ_SZ_EEEEENS4_13SM90_TMA_LOADENS4_14ComposedLayoutINS4_7SwizzleILi3ELi4ELi3EEENS4_18smem_ptr_flag_bitsILi8EEENSV_INS5_IJNSA_ILi8EEESF_EEENS5_IJSF_SB_EEEEEEEvNS4_8identityES12_S1C_vS1D_EENS_8epilogue10collective18CollectiveEpilogueINS1F_23Sm100TmaWarpSpecializedILi2ELi2ELi32ELb0ELb0EEEJSG_NS5_IJNSV_ISE_SB_EES1K_EEESH_SI_SH_SI_NS1F_6fusion15FusionCallbacksIS1J_NS1M_17LinearCombinationISH_fSH_fLNS_15FloatRoundStyleE2EEESG_S1L_JEEENS4_5SM1004TMEM4LOAD26SM100_TMEM_LOAD_16dp32b32xES12_NS13_INS14_ILi2ELi4ELi3EEES17_NSV_INS5_IJS18_SE_EEENS5_IJSE_SB_EEEEEEENS4_39AutoVectorizingCopyWithAssumedAlignmentILi128EEENS4_14SM90_TMA_STOREES20_S22_S22_EEEvvEEEEvNT_6ParamsE) ;  /* 0xffffff8002d07950 */ /* 0x000fea0003c3ffff */
.L_x_144:
[----:B------:R-:W-:-:S00]  /*7cc0*/  BRA `(.L_x_144) ;  /* 0xfffffffc00fc7947 */ /* 0x000fc0000383ffff */
[----:B------:R-:W-:-:S00]  /*7cd0*/  NOP ;  /* 0x0000000000007918 */ /* 0x000fc00000000000 */
        /* <DEDUP_REMOVED lines=10> */
.L_x_145:


//--------------------- .nv.global.init           --------------------------
	.section	.nv.global.init,"aw",@progbits
.nv.global.init:
	.type		$str$27,@object
	.size		$str$27,($str$28 - $str$27)
$str$27:
        /*0000*/ 	.byte	0x28, 0x61, 0x64, 0x64, 0x72, 0x65, 0x73, 0x73, 0x20, 0x26, 0x20, 0x6d, 0x61, 0x73, 0x6b, 0x29
        /*0010*/ 	.byte	0x20, 0x3d, 0x3d, 0x20, 0x30, 0x00
	.type		$str$28,@object
	.size		$str$28,($str$26 - $str$28)
$str$28:
        /*0016*/ 	.byte	0x2f, 0x74, 0x6d, 0x70, 0x2f, 0x63, 0x75, 0x74, 0x6c, 0x61, 0x73, 0x73, 0x5f, 0x73, 0x77, 0x65
        /*0026*/ 	.byte	0x65, 0x70, 0x5f, 0x73, 0x72, 0x63, 0x2f, 0x69, 0x6e, 0x63, 0x6c, 0x75, 0x64, 0x65, 0x2f, 0x63
        /*0036*/ 	.byte	0x75, 0x74, 0x65, 0x2f, 0x70, 0x6f, 0x69, 0x6e, 0x74, 0x65, 0x72, 0x5f, 0x66, 0x6c, 0x61, 0x67
        /*0046*/ 	.byte	0x67, 0x65, 0x64, 0x2e, 0x68, 0x70, 0x70, 0x00
	.type		$str$26,@object
	.size		$str$26,($str$25 - $str$26)
$str$26:
        /*004e*/ 	.byte	0x2f, 0x74, 0x6d, 0x70, 0x2f, 0x63, 0x75, 0x74, 0x6c, 0x61, 0x73, 0x73, 0x5f, 0x73, 0x77, 0x65
        /*005e*/ 	.byte	0x65, 0x70, 0x5f, 0x73, 0x72, 0x63, 0x2f, 0x69, 0x6e, 0x63, 0x6c, 0x75, 0x64, 0x65, 0x2f, 0x63
        /*006e*/ 	.byte	0x75, 0x74, 0x65, 0x2f, 0x61, 0x74, 0x6f, 0x6d, 0x2f, 0x63, 0x6f, 0x70, 0x79, 0x5f, 0x74, 0x72
        /*007e*/ 	.byte	0x61, 0x69, 0x74, 0x73, 0x5f, 0x73, 0x6d, 0x31, 0x30, 0x30, 0x2e, 0x68, 0x70, 0x70, 0x00
	.type		$str$25,@object
	.size		$str$25,(__unnamed_1 - $str$25)
$str$25:
        /*008d*/ 	.byte	0x28, 0x28, 0x75, 0x69, 0x6e, 0x74, 0x33, 0x32, 0x5f, 0x74, 0x28, 0x74, 0x68, 0x72, 0x65, 0x61
        /*009d*/ 	.byte	0x64, 0x49, 0x64, 0x78, 0x2e, 0x78, 0x29, 0x20, 0x2f, 0x20, 0x33, 0x32, 0x29, 0x20, 0x25, 0x20
        /*00ad*/ 	.byte	0x34, 0x29, 0x20, 0x3d, 0x3d, 0x20, 0x28, 0x28, 0x28, 0x74, 0x6d, 0x65, 0x6d, 0x5f, 0x61, 0x64
        /*00bd*/ 	.byte	0x64, 0x72, 0x20, 0x3e, 0x3e, 0x20, 0x31, 0x36, 0x29, 0x20, 0x2f, 0x20, 0x33, 0x32, 0x29, 0x20
        /*00cd*/ 	.byte	0x25, 0x20, 0x34, 0x29, 0x00
	.type		__unnamed_1,@object
	.size		__unnamed_1,(__unnamed_2 - __unnamed_1)
__unnamed_1:
        /*00d2*/ 	.byte	0x61, 0x75, 0x74, 0x6f, 0x20, 0x63, 0x75, 0x74, 0x65, 0x3a, 0x3a, 0x61, 0x73, 0x5f, 0x70, 0x6f
        /* <DEDUP_REMOVED lines=24> */
        /*0262*/ 	.byte	0x3c, 0x34, 0x30, 0x39, 0x36, 0x3e, 0x3e, 0x3e, 0x3e, 0x5d, 0x00
	.type		__unnamed_2,@object
	.size		__unnamed_2,(.L_2 - __unnamed_2)
__unnamed_2:
        /* <DEDUP_REMOVED lines=40> */
        /*04ed*/ 	.byte	0x74, 0x65, 0x3a, 0x3a, 0x43, 0x3c, 0x30, 0x3e, 0x3e, 0x3e, 0x3e, 0x5d, 0x00
.L_2:


//--------------------- .nv.shared._ZN7cutlass13device_kernelINS_4gemm6kernel13GemmUniversalIN4cute5tupleIJiiiiEEENS1_10collective13CollectiveMmaINS1_35MainloopSm100TmaUmmaWarpSpecializedILi5ELi2ELi4ENS5_IJNS4_1CILi1EEESB_SB_EEEEENS5_IJNSA_ILi64EEENSA_ILi128EEESF_EEENS_12float_e5m2_tENS5_IJlSB_lEEESH_SI_NS4_8TiledMMAINS4_8MMA_AtomIJNS4_10MMA_TraitsINS4_19SM100_MMA_F8F6F4_SSEJSH_SH_fSE_SF_NS4_17integral_constantINS4_4UMMA5MajorELSP_0EEESQ_NSN_INSO_7ScaleInELSR_0EEESS_EEEEEENS4_6LayoutISC_NS5_IJNSA_ILi0EEESW_SW_EEEEENS5_IJNS4_10UnderscoreESZ_SZ_EEEEENS4_13SM90_TMA_LOADENS4_14ComposedLayoutINS4_7SwizzleILi3ELi4ELi3EEENS4_18smem_ptr_flag_bitsILi8EEENSV_INS5_IJNSA_ILi8EEESF_EEENS5_IJSF_SB_EEEEEEEvNS4_8identityES12_S1C_vS1D_EENS_8epilogue10collective18CollectiveEpilogueINS1F_23Sm100TmaWarpSpecializedILi2ELi2ELi32ELb0ELb0EEEJSG_NS5_IJNSV_ISE_SB_EES1K_EEESH_SI_SH_SI_NS1F_6fusion15FusionCallbacksIS1J_NS1M_17LinearCombinationISH_fSH_fLNS_15FloatRoundStyleE2EEESG_S1L_JEEENS4_5SM1004TMEM4LOAD26SM100_TMEM_LOAD_16dp32b32xES12_NS13_INS14_ILi2ELi4ELi3EEES17_NSV_INS5_IJS18_SE_EEENS5_IJSE_SB_EEEEEEENS4_39AutoVectorizingCopyWithAssumedAlignmentILi128EEENS4_14SM90_TMA_STOREES20_S22_S22_EEEvvEEEEvNT_6ParamsE --------------------------
	.section	.nv.shared._ZN7cutlass13device_kernelINS_4gemm6kernel13GemmUniversalIN4cute5tupleIJiiiiEEENS1_10collective13CollectiveMmaINS1_35MainloopSm100TmaUmmaWarpSpecializedILi5ELi2ELi4ENS5_IJNS4_1CILi1EEESB_SB_EEEEENS5_IJNSA_ILi64EEENSA_ILi128EEESF_EEENS_12float_e5m2_tENS5_IJlSB_lEEESH_SI_NS4_8TiledMMAINS4_8MMA_AtomIJNS4_10MMA_TraitsINS4_19SM100_MMA_F8F6F4_SSEJSH_SH_fSE_SF_NS4_17integral_constantINS4_4UMMA5MajorELSP_0EEESQ_NSN_INSO_7ScaleInELSR_0EEESS_EEEEEENS4_6LayoutISC_NS5_IJNSA_ILi0EEESW_SW_EEEEENS5_IJNS4_10UnderscoreESZ_SZ_EEEEENS4_13SM90_TMA_LOADENS4_14ComposedLayoutINS4_7SwizzleILi3ELi4ELi3EEENS4_18smem_ptr_flag_bitsILi8EEENSV_INS5_IJNSA_ILi8EEESF_EEENS5_IJSF_SB_EEEEEEEvNS4_8identityES12_S1C_vS1D_EENS_8epilogue10collective18CollectiveEpilogueINS1F_23Sm100TmaWarpSpecializedILi2ELi2ELi32ELb0ELb0EEEJSG_NS5_IJNSV_ISE_SB_EES1K_EEESH_SI_SH_SI_NS1F_6fusion15FusionCallbacksIS1J_NS1M_17LinearCombinationISH_fSH_fLNS_15FloatRoundStyleE2EEESG_S1L_JEEENS4_5SM1004TMEM4LOAD26SM100_TMEM_LOAD_16dp32b32xES12_NS13_INS14_ILi2ELi4ELi3EEES17_NSV_INS5_IJS18_SE_EEENS5_IJSE_SB_EEEEEEENS4_39AutoVectorizingCopyWithAssumedAlignmentILi128EEENS4_14SM90_TMA_STOREES20_S22_S22_EEEvvEEEEvNT_6ParamsE,"aw",@nobits
	.sectionflags	@""
	.align	16
	.zero		1024


//--------------------- .nv.shared.reserved.0     --------------------------
	.section	.nv.shared.reserved.0,"aw",@nobits
	.weak		__nv_reservedSMEM_offset_0_alias
	.size		__nv_reservedSMEM_offset_0_alias, 0, 64
	.other		__nv_reservedSMEM_offset_0_alias,@"STO_CUDA_RESERVED_SHARED STV_DEFAULT"
__nv_reservedSMEM_offset_0_alias:
	.zero		0
.nv.shared.reserved.0:
	.zero		64
	.weak		__nv_reservedSMEM_tcgen05_partition
	.type		__nv_reservedSMEM_tcgen05_partition,@object
	.size		__nv_reservedSMEM_tcgen05_partition,(.L_0 - __nv_reservedSMEM_tcgen05_partition)
__nv_reservedSMEM_tcgen05_partition:
	.zero		32
.L_0:


//--------------------- .nv.global                --------------------------
	.section	.nv.global,"aw",@nobits
.nv.global:
	.type		_ZN39_INTERNAL_2fc7ae71_4_k_cu_2ae7ab69_95214cute1_E,@object
	.size		_ZN39_INTERNAL_2fc7ae71_4_k_cu_2ae7ab69_95214cute1_E,(_ZN39_INTERNAL_2fc7ae71_4_k_cu_2ae7ab69_95214cuda3std3__45__cpo6cbeginE - _ZN39_INTERNAL_2fc7ae71_4_k_cu_2ae7ab69_95214cute1_E)
_ZN39_INTERNAL_2fc7ae71_4_k_cu_2ae7ab69_95214cute1_E:
	.zero		1
	.type		_ZN39_INTERNAL_2fc7ae71_4_k_cu_2ae7ab69_95214cuda3std3__45__cpo6cbeginE,@object
	.size		_ZN39_INTERNAL_2fc7ae71_4_k_cu_2ae7ab69_95214cuda3std3__45__cpo6cbeginE,(_ZN39_INTERNAL_2fc7ae71_4_k_cu_2ae7ab69_95214cuda3std3__48in_placeE - _ZN39_INTERNAL_2fc7ae71_4_k_cu_2ae7ab69_95214cuda3std3__45__cpo6cbeginE)
_ZN39_INTERNAL_2fc7ae71_4_k_cu_2ae7ab69_95214cuda3std3__45__cpo6cbeginE:
	.zero		1
	.type		_ZN39_INTERNAL_2fc7ae71_4_k_cu_2ae7ab69_95214cuda3std3__48in_placeE,@object
	.size		_ZN39_INTERNAL_2fc7ae71_4_k_cu_2ae7ab69_95214cuda3std3__48in_placeE,(_ZN39_INTERNAL_2fc7ae71_4_k_cu_2ae7ab69_95214cuda3std6ranges3__45__cpo9iter_moveE - _ZN39_INTERNAL_2fc7ae71_4_k_cu_2ae7ab69_95214cuda3std3__48in_placeE)
_ZN39_INTERNAL_2fc7ae71_4_k_cu_2ae7ab69_95214cuda3std3__48in_placeE:
	.zero		1
	.type		_ZN39_INTERNAL_2fc7ae71_4_k_cu_2ae7ab69_95214cuda3std6ranges3__45__cpo9iter_moveE,@object
	.size		_ZN39_INTERNAL_2fc7ae71_4_k_cu_2ae7ab69_95214cuda3std6ranges3__45__cpo9iter_moveE,(_ZN39_INTERNAL_2fc7ae71_4_k_cu_2ae7ab69_95214cuda3std3__45__cpo5beginE - _ZN39_INTERNAL_2fc7ae71_4_k_cu_2ae7ab69_95214cuda3std6ranges3__45__cpo9iter_moveE)
_ZN39_INTERNAL_2fc7ae71_4_k_cu_2ae7ab69_95214cuda3std6ranges3__45__cpo9iter_moveE:
	.zero		1
	.type		_ZN39_INTERNAL_2fc7ae71_4_k_cu_2ae7ab69_95214cuda3std3__45__cpo5beginE,@object
	.size		_ZN39_INTERNAL_2fc7ae71_4_k_cu_2ae7ab69_95214cuda3std3__45__cpo5beginE,(_ZN39_INTERNAL_2fc7ae71_4_k_cu_2ae7ab69_95214cuda3std3__441_GLOBAL__N__2fc7ae71_4_k_cu_2ae7ab69_95216ignoreE - _ZN39_INTERNAL_2fc7ae71_4_k_cu_2ae7ab69_95214cuda3std3__45__cpo5beginE)
_ZN39_INTERNAL_2fc7ae71_4_k_cu_2ae7ab69_95214cuda3std3__45__cpo5beginE:
	.zero		1
	.type		_ZN39_INTERNAL_2fc7ae71_4_k_cu_2ae7ab69_95214cuda3std3__441_GLOBAL__N__2fc7ae71_4_k_cu_2ae7ab69_95216ignoreE,@object
	.size		_ZN39_INTERNAL_2fc7ae71_4_k_cu_2ae7ab69_95214cuda3std3__441_GLOBAL__N__2fc7ae71_4_k_cu_2ae7ab69_95216ignoreE,(_ZN39_INTERNAL_2fc7ae71_4_k_cu_2ae7ab69_95214cute7productE - _ZN39_INTERNAL_2fc7ae71_4_k_cu_2ae7ab69_95214cuda3std3__441_GLOBAL__N__2fc7ae71_4_k_cu_2ae7ab69_95216ignoreE)
_ZN39_INTERNAL_2fc7ae71_4_k_cu_2ae7ab69_95214cuda3std3__441_GLOBAL__N__2fc7ae71_4_k_cu_2ae7ab69_95216ignoreE:
	.zero		1
	.type		_ZN39_INTERNAL_2fc7ae71_4_k_cu_2ae7ab69_95214cute7productE,@object
	.size		_ZN39_INTERNAL_2fc7ae71_4_k_cu_2ae7ab69_95214cute7productE,(_ZN39_INTERNAL_2fc7ae71_4_k_cu_2ae7ab69_95214cuda3std3__45__cpo3endE - _ZN39_INTERNAL_2fc7ae71_4_k_cu_2ae7ab69_95214cute7productE)
_ZN39_INTERNAL_2fc7ae71_4_k_cu_2ae7ab69_95214cute7productE:
	.zero		1
	.type		_ZN39_INTERNAL_2fc7ae71_4_k_cu_2ae7ab69_95214cuda3std3__45__cpo3endE,@object
	.size		_ZN39_INTERNAL_2fc7ae71_4_k_cu_2ae7ab69_95214cuda3std3__45__cpo3endE,(_ZN39_INTERNAL_2fc7ae71_4_k_cu_2ae7ab69_95214cuda3std3__419piecewise_constructE - _ZN39_INTERNAL_2fc7ae71_4_k_cu_2ae7ab69_95214cuda3std3__45__cpo3endE)
_ZN39_INTERNAL_2fc7ae71_4_k_cu_2ae7ab69_95214cuda3std3__45__cpo3endE:
	.zero		1
	.type		_ZN39_INTERNAL_2fc7ae71_4_k_cu_2ae7ab69_95214cuda3std3__419piecewise_constructE,@object
	.size		_ZN39_INTERNAL_2fc7ae71_4_k_cu_2ae7ab69_95214cuda3std3__419piecewise_constructE,(_ZN39_INTERNAL_2fc7ae71_4_k_cu_2ae7ab69_95214cuda3std3__45__cpo4cendE - _ZN39_INTERNAL_2fc7ae71_4_k_cu_2ae7ab69_95214cuda3std3__419piecewise_constructE)
_ZN39_INTERNAL_2fc7ae71_4_k_cu_2ae7ab69_95214cuda3std3__419piecewise_constructE:
	.zero		1
	.type		_ZN39_INTERNAL_2fc7ae71_4_k_cu_2ae7ab69_95214cuda3std3__45__cpo4cendE,@object
	.size		_ZN39_INTERNAL_2fc7ae71_4_k_cu_2ae7ab69_95214cuda3std3__45__cpo4cendE,(_ZN39_INTERNAL_2fc7ae71_4_k_cu_2ae7ab69_95214cuda3std6ranges3__45__cpo4swapE - _ZN39_INTERNAL_2fc7ae71_4_k_cu_2ae7ab69_95214cuda3std3__45__cpo4cendE)
_ZN39_INTERNAL_2fc7ae71_4_k_cu_2ae7ab69_95214cuda3std3__45__cpo4cendE:
	.zero		1
	.type		_ZN39_INTERNAL_2fc7ae71_4_k_cu_2ae7ab69_95214cuda3std6ranges3__45__cpo4swapE,@object
	.size		_ZN39_INTERNAL_2fc7ae71_4_k_cu_2ae7ab69_95214cuda3std6ranges3__45__cpo4swapE,(.L_10 - _ZN39_INTERNAL_2fc7ae71_4_k_cu_2ae7ab69_95214cuda3std6ranges3__45__cpo4swapE)
_ZN39_INTERNAL_2fc7ae71_4_k_cu_2ae7ab69_95214cuda3std6ranges3__45__cpo4swapE:
	.zero		1
.L_10:


//--------------------- .nv.constant0._ZN7cutlass13device_kernelINS_4gemm6kernel13GemmUniversalIN4cute5tupleIJiiiiEEENS1_10collective13CollectiveMmaINS1_35MainloopSm100TmaUmmaWarpSpecializedILi5ELi2ELi4ENS5_IJNS4_1CILi1EEESB_SB_EEEEENS5_IJNSA_ILi64EEENSA_ILi128EEESF_EEENS_12float_e5m2_tENS5_IJlSB_lEEESH_SI_NS4_8TiledMMAINS4_8MMA_AtomIJNS4_10MMA_TraitsINS4_19SM100_MMA_F8F6F4_SSEJSH_SH_fSE_SF_NS4_17integral_constantINS4_4UMMA5MajorELSP_0EEESQ_NSN_INSO_7ScaleInELSR_0EEESS_EEEEEENS4_6LayoutISC_NS5_IJNSA_ILi0EEESW_SW_EEEEENS5_IJNS4_10UnderscoreESZ_SZ_EEEEENS4_13SM90_TMA_LOADENS4_14ComposedLayoutINS4_7SwizzleILi3ELi4ELi3EEENS4_18smem_ptr_flag_bitsILi8EEENSV_INS5_IJNSA_ILi8EEESF_EEENS5_IJSF_SB_EEEEEEEvNS4_8identityES12_S1C_vS1D_EENS_8epilogue10collective18CollectiveEpilogueINS1F_23Sm100TmaWarpSpecializedILi2ELi2ELi32ELb0ELb0EEEJSG_NS5_IJNSV_ISE_SB_EES1K_EEESH_SI_SH_SI_NS1F_6fusion15FusionCallbacksIS1J_NS1M_17LinearCombinationISH_fSH_fLNS_15FloatRoundStyleE2EEESG_S1L_JEEENS4_5SM1004TMEM4LOAD26SM100_TMEM_LOAD_16dp32b32xES12_NS13_INS14_ILi2ELi4ELi3EEES17_NSV_INS5_IJS18_SE_EEENS5_IJSE_SB_EEEEEEENS4_39AutoVectorizingCopyWithAssumedAlignmentILi128EEENS4_14SM90_TMA_STOREES20_S22_S22_EEEvvEEEEvNT_6ParamsE --------------------------
	.section	.nv.constant0._ZN7cutlass13device_kernelINS_4gemm6kernel13GemmUniversalIN4cute5tupleIJiiiiEEENS1_10collective13CollectiveMmaINS1_35MainloopSm100TmaUmmaWarpSpecializedILi5ELi2ELi4ENS5_IJNS4_1CILi1EEESB_SB_EEEEENS5_IJNSA_ILi64EEENSA_ILi128EEESF_EEENS_12float_e5m2_tENS5_IJlSB_lEEESH_SI_NS4_8TiledMMAINS4_8MMA_AtomIJNS4_10MMA_TraitsINS4_19SM100_MMA_F8F6F4_SSEJSH_SH_fSE_SF_NS4_17integral_constantINS4_4UMMA5MajorELSP_0EEESQ_NSN_INSO_7ScaleInELSR_0EEESS_EEEEEENS4_6LayoutISC_NS5_IJNSA_ILi0EEESW_SW_EEEEENS5_IJNS4_10UnderscoreESZ_SZ_EEEEENS4_13SM90_TMA_LOADENS4_14ComposedLayoutINS4_7SwizzleILi3ELi4ELi3EEENS4_18smem_ptr_flag_bitsILi8EEENSV_INS5_IJNSA_ILi8EEESF_EEENS5_IJSF_SB_EEEEEEEvNS4_8identityES12_S1C_vS1D_EENS_8epilogue10collective18CollectiveEpilogueINS1F_23Sm100TmaWarpSpecializedILi2ELi2ELi32ELb0ELb0EEEJSG_NS5_IJNSV_ISE_SB_EES1K_EEESH_SI_SH_SI_NS1F_6fusion15FusionCallbacksIS1J_NS1M_17LinearCombinationISH_fSH_fLNS_15FloatRoundStyleE2EEESG_S1L_JEEENS4_5SM1004TMEM4LOAD26SM100_TMEM_LOAD_16dp32b32xES12_NS13_INS14_ILi2ELi4ELi3EEES17_NSV_INS5_IJS18_SE_EEENS5_IJSE_SB_EEEEEEENS4_39AutoVectorizingCopyWithAssumedAlignmentILi128EEENS4_14SM90_TMA_STOREES20_S22_S22_EEEvvEEEEvNT_6ParamsE,"a",@progbits
	.sectionflags	@""
	.align	4
.nv.constant0._ZN7cutlass13device_kernelINS_4gemm6kernel13GemmUniversalIN4cute5tupleIJiiiiEEENS1_10collective13CollectiveMmaINS1_35MainloopSm100TmaUmmaWarpSpecializedILi5ELi2ELi4ENS5_IJNS4_1CILi1EEESB_SB_EEEEENS5_IJNSA_ILi64EEENSA_ILi128EEESF_EEENS_12float_e5m2_tENS5_IJlSB_lEEESH_SI_NS4_8TiledMMAINS4_8MMA_AtomIJNS4_10MMA_TraitsINS4_19SM100_MMA_F8F6F4_SSEJSH_SH_fSE_SF_NS4_17integral_constantINS4_4UMMA5MajorELSP_0EEESQ_NSN_INSO_7ScaleInELSR_0EEESS_EEEEEENS4_6LayoutISC_NS5_IJNSA_ILi0EEESW_SW_EEEEENS5_IJNS4_10UnderscoreESZ_SZ_EEEEENS4_13SM90_TMA_LOADENS4_14ComposedLayoutINS4_7SwizzleILi3ELi4ELi3EEENS4_18smem_ptr_flag_bitsILi8EEENSV_INS5_IJNSA_ILi8EEESF_EEENS5_IJSF_SB_EEEEEEEvNS4_8identityES12_S1C_vS1D_EENS_8epilogue10collective18CollectiveEpilogueINS1F_23Sm100TmaWarpSpecializedILi2ELi2ELi32ELb0ELb0EEEJSG_NS5_IJNSV_ISE_SB_EES1K_EEESH_SI_SH_SI_NS1F_6fusion15FusionCallbacksIS1J_NS1M_17LinearCombinationISH_fSH_fLNS_15FloatRoundStyleE2EEESG_S1L_JEEENS4_5SM1004TMEM4LOAD26SM100_TMEM_LOAD_16dp32b32xES12_NS13_INS14_ILi2ELi4ELi3EEES17_NSV_INS5_IJS18_SE_EEENS5_IJSE_SB_EEEEEEENS4_39AutoVectorizingCopyWithAssumedAlignmentILi128EEENS4_14SM90_TMA_STOREES20_S22_S22_EEEvvEEEEvNT_6ParamsE:
	.zero		2944


//--------------------- SYMBOLS --------------------------

	.type		.nv.reservedSmem.offset0,@object
	.size		.nv.reservedSmem.offset0,0x4
	.type		.nv.reservedSmem.cap,@object
	.size		.nv.reservedSmem.cap,0x4
	.type		__assertfail,@function
